//
// Generated by NVIDIA NVVM Compiler
//
// Compiler Build ID: CL-36424714
// Cuda compilation tools, release 13.0, V13.0.88
// Based on NVVM 20.0.0
//

.version 9.0
.target sm_100
.address_size 64

	// .globl	_Z14block_matchingPhS_Piiiii
// _ZZ14block_matchingPhS_PiiiiiE8SAD_list has been demoted
// _ZZ14block_matchingPhS_PiiiiiE7mv_list has been demoted

.visible .entry _Z14block_matchingPhS_Piiiii(
	.param .u64 .ptr .align 1 _Z14block_matchingPhS_Piiiii_param_0,
	.param .u64 .ptr .align 1 _Z14block_matchingPhS_Piiiii_param_1,
	.param .u64 .ptr .align 1 _Z14block_matchingPhS_Piiiii_param_2,
	.param .u32 _Z14block_matchingPhS_Piiiii_param_3,
	.param .u32 _Z14block_matchingPhS_Piiiii_param_4,
	.param .u32 _Z14block_matchingPhS_Piiiii_param_5,
	.param .u32 _Z14block_matchingPhS_Piiiii_param_6
)
{
	.reg .pred 	%p<38>;
	.reg .b16 	%rs<106>;
	.reg .b32 	%r<282>;
	.reg .b64 	%rd<52>;
	// demoted variable
	.shared .align 4 .b8 _ZZ14block_matchingPhS_PiiiiiE8SAD_list[4096];
	// demoted variable
	.shared .align 4 .b8 _ZZ14block_matchingPhS_PiiiiiE7mv_list[8192];
	ld.param.u64 	%rd13, [_Z14block_matchingPhS_Piiiii_param_0];
	ld.param.u64 	%rd14, [_Z14block_matchingPhS_Piiiii_param_1];
	ld.param.u32 	%r126, [_Z14block_matchingPhS_Piiiii_param_3];
	ld.param.u32 	%r128, [_Z14block_matchingPhS_Piiiii_param_5];
	ld.param.u32 	%r129, [_Z14block_matchingPhS_Piiiii_param_6];
	cvta.to.global.u64 	%rd1, %rd14;
	cvta.to.global.u64 	%rd2, %rd13;
	mov.u32 	%r1, %ctaid.x;
	mov.u32 	%r131, %ntid.x;
	mul.lo.s32 	%r2, %r1, %r131;
	mov.u32 	%r3, %ctaid.y;
	mov.u32 	%r132, %ntid.y;
	mul.lo.s32 	%r4, %r3, %r132;
	sub.s32 	%r219, %r4, %r129;
	add.s32 	%r6, %r129, %r4;
	setp.ge.s32 	%p4, %r219, %r6;
	mov.b32 	%r262, -99;
	mov.u32 	%r263, %r262;
	@%p4 bra 	$L__BB0_59;
	shr.u32 	%r135, %r128, 31;
	add.s32 	%r136, %r128, %r135;
	shr.s32 	%r137, %r136, 1;
	mov.u32 	%r7, %tid.x;
	mov.u32 	%r8, %tid.y;
	mad.lo.s32 	%r9, %r126, %r4, %r2;
	mul.lo.s32 	%r138, %r8, %r137;
	shl.b32 	%r139, %r138, 1;
	add.s32 	%r140, %r139, %r7;
	shl.b32 	%r141, %r140, 2;
	mov.u32 	%r142, _ZZ14block_matchingPhS_PiiiiiE8SAD_list;
	add.s32 	%r10, %r142, %r141;
	shl.b32 	%r143, %r138, 2;
	shl.b32 	%r144, %r7, 1;
	add.s32 	%r145, %r143, %r144;
	shl.b32 	%r146, %r145, 2;
	mov.u32 	%r147, _ZZ14block_matchingPhS_PiiiiiE7mv_list;
	add.s32 	%r11, %r147, %r146;
	or.b32  	%r148, %r7, %r8;
	setp.ne.s32 	%p5, %r148, 0;
	mul.lo.s32 	%r149, %r137, %r137;
	shl.b32 	%r12, %r149, 2;
	setp.lt.s32 	%p6, %r12, 1;
	and.b32  	%r13, %r128, 7;
	add.s32 	%r14, %r13, -1;
	and.b32  	%r15, %r128, 3;
	and.b32  	%r16, %r128, 2147483640;
	and.b32  	%r17, %r128, 1;
	or.pred  	%p1, %p5, %p6;
	neg.s32 	%r18, %r16;
	add.s64 	%rd3, %rd1, 3;
	mov.b32 	%r263, -99;
	mov.b32 	%r264, 9999999;
	mov.u32 	%r262, %r263;
$L__BB0_2:
	ld.param.u32 	%r217, [_Z14block_matchingPhS_Piiiii_param_6];
	sub.s32 	%r223, %r2, %r217;
	add.s32 	%r150, %r217, %r2;
	setp.ge.s32 	%p7, %r223, %r150;
	@%p7 bra 	$L__BB0_58;
	add.s32 	%r155, %r219, %r8;
$L__BB0_4:
	setp.lt.s32 	%p8, %r128, 1;
	add.s32 	%r28, %r223, %r7;
	mov.b32 	%r256, 0;
	@%p8 bra 	$L__BB0_46;
	ld.param.u32 	%r216, [_Z14block_matchingPhS_Piiiii_param_4];
	sub.s32 	%r153, %r216, %r128;
	setp.gt.s32 	%p9, %r155, %r153;
	setp.eq.s32 	%p10, %r17, 0;
	sub.s32 	%r156, %r126, %r128;
	setp.gt.s32 	%p11, %r28, %r156;
	or.b32  	%r157, %r28, %r155;
	setp.lt.s32 	%p12, %r157, 0;
	or.pred  	%p13, %p11, %p9;
	or.pred  	%p2, %p13, %p12;
	mad.lo.s32 	%r29, %r155, %r126, %r28;
	or.pred  	%p3, %p10, %p2;
	mov.b32 	%r227, 0;
	mov.u32 	%r256, %r227;
$L__BB0_6:
	setp.lt.u32 	%p14, %r128, 8;
	mul.lo.s32 	%r160, %r227, %r126;
	add.s32 	%r32, %r29, %r160;
	add.s32 	%r33, %r9, %r160;
	mov.b32 	%r249, 0;
	@%p14 bra 	$L__BB0_25;
	cvt.s64.s32 	%rd15, %r32;
	add.s64 	%rd16, %rd2, %rd15;
	add.s64 	%rd51, %rd16, 3;
	cvt.s64.s32 	%rd17, %r33;
	add.s64 	%rd50, %rd3, %rd17;
	mov.u32 	%r229, %r18;
	mov.u32 	%r230, %r33;
	mov.u32 	%r231, %r32;
$L__BB0_8:
	.pragma "nounroll";
	mov.b32 	%r233, -1;
	@%p2 bra 	$L__BB0_10;
	cvt.s64.s32 	%rd18, %r231;
	add.s64 	%rd19, %rd2, %rd18;
	ld.global.u8 	%rs1, [%rd19];
	cvt.s64.s32 	%rd20, %r230;
	add.s64 	%rd21, %rd1, %rd20;
	ld.global.u8 	%rs3, [%rd21];
	min.u16 	%rs5, %rs1, %rs3;
	max.u16 	%rs6, %rs1, %rs3;
	sub.s16 	%rs7, %rs6, %rs5;
	cvt.u32.u16 	%r162, %rs7;
	add.s32 	%r233, %r162, %r256;
$L__BB0_10:
	mov.b32 	%r234, -1;
	@%p2 bra 	$L__BB0_12;
	ld.global.u8 	%rs8, [%rd51+-2];
	ld.global.u8 	%rs10, [%rd50+-2];
	min.u16 	%rs12, %rs8, %rs10;
	max.u16 	%rs13, %rs8, %rs10;
	sub.s16 	%rs14, %rs13, %rs12;
	cvt.u32.u16 	%r164, %rs14;
	add.s32 	%r234, %r164, %r233;
$L__BB0_12:
	mov.b32 	%r235, -1;
	@%p2 bra 	$L__BB0_14;
	ld.global.u8 	%rs15, [%rd51+-1];
	ld.global.u8 	%rs17, [%rd50+-1];
	min.u16 	%rs19, %rs15, %rs17;
	max.u16 	%rs20, %rs15, %rs17;
	sub.s16 	%rs21, %rs20, %rs19;
	cvt.u32.u16 	%r166, %rs21;
	add.s32 	%r235, %r166, %r234;
$L__BB0_14:
	mov.b32 	%r236, -1;
	@%p2 bra 	$L__BB0_16;
	ld.global.u8 	%rs22, [%rd51];
	ld.global.u8 	%rs24, [%rd50];
	min.u16 	%rs26, %rs22, %rs24;
	max.u16 	%rs27, %rs22, %rs24;
	sub.s16 	%rs28, %rs27, %rs26;
	cvt.u32.u16 	%r168, %rs28;
	add.s32 	%r236, %r168, %r235;
$L__BB0_16:
	mov.b32 	%r237, -1;
	@%p2 bra 	$L__BB0_18;
	ld.global.u8 	%rs29, [%rd51+1];
	ld.global.u8 	%rs31, [%rd50+1];
	min.u16 	%rs33, %rs29, %rs31;
	max.u16 	%rs34, %rs29, %rs31;
	sub.s16 	%rs35, %rs34, %rs33;
	cvt.u32.u16 	%r170, %rs35;
	add.s32 	%r237, %r170, %r236;
$L__BB0_18:
	mov.b32 	%r238, -1;
	@%p2 bra 	$L__BB0_20;
	ld.global.u8 	%rs36, [%rd51+2];
	ld.global.u8 	%rs38, [%rd50+2];
	min.u16 	%rs40, %rs36, %rs38;
	max.u16 	%rs41, %rs36, %rs38;
	sub.s16 	%rs42, %rs41, %rs40;
	cvt.u32.u16 	%r172, %rs42;
	add.s32 	%r238, %r172, %r237;
$L__BB0_20:
	mov.b32 	%r239, -1;
	@%p2 bra 	$L__BB0_22;
	ld.global.u8 	%rs43, [%rd51+3];
	ld.global.u8 	%rs45, [%rd50+3];
	min.u16 	%rs47, %rs43, %rs45;
	max.u16 	%rs48, %rs43, %rs45;
	sub.s16 	%rs49, %rs48, %rs47;
	cvt.u32.u16 	%r174, %rs49;
	add.s32 	%r239, %r174, %r238;
$L__BB0_22:
	mov.b32 	%r256, -1;
	@%p2 bra 	$L__BB0_24;
	ld.global.u8 	%rs50, [%rd51+4];
	ld.global.u8 	%rs52, [%rd50+4];
	min.u16 	%rs54, %rs50, %rs52;
	max.u16 	%rs55, %rs50, %rs52;
	sub.s16 	%rs56, %rs55, %rs54;
	cvt.u32.u16 	%r176, %rs56;
	add.s32 	%r256, %r176, %r239;
$L__BB0_24:
	add.s32 	%r231, %r231, 8;
	add.s32 	%r230, %r230, 8;
	add.s32 	%r229, %r229, 8;
	add.s64 	%rd51, %rd51, 8;
	add.s64 	%rd50, %rd50, 8;
	setp.ne.s32 	%p15, %r229, 0;
	mov.u32 	%r249, %r16;
	@%p15 bra 	$L__BB0_8;
$L__BB0_25:
	setp.eq.s32 	%p16, %r13, 0;
	@%p16 bra 	$L__BB0_45;
	setp.lt.u32 	%p17, %r14, 3;
	@%p17 bra 	$L__BB0_36;
	mov.b32 	%r244, -1;
	@%p2 bra 	$L__BB0_29;
	add.s32 	%r179, %r32, %r249;
	cvt.s64.s32 	%rd22, %r179;
	add.s64 	%rd23, %rd2, %rd22;
	ld.global.u8 	%rs57, [%rd23];
	add.s32 	%r180, %r33, %r249;
	cvt.s64.s32 	%rd24, %r180;
	add.s64 	%rd25, %rd1, %rd24;
	ld.global.u8 	%rs59, [%rd25];
	min.u16 	%rs61, %rs57, %rs59;
	max.u16 	%rs62, %rs57, %rs59;
	sub.s16 	%rs63, %rs62, %rs61;
	cvt.u32.u16 	%r181, %rs63;
	add.s32 	%r244, %r181, %r256;
$L__BB0_29:
	cvt.u64.u32 	%rd26, %r249;
	cvt.s64.s32 	%rd27, %r32;
	add.s64 	%rd28, %rd27, %rd26;
	add.s64 	%rd10, %rd2, %rd28;
	cvt.s64.s32 	%rd29, %r33;
	add.s64 	%rd30, %rd29, %rd26;
	add.s64 	%rd11, %rd1, %rd30;
	mov.b32 	%r245, -1;
	@%p2 bra 	$L__BB0_31;
	ld.global.u8 	%rs64, [%rd10+1];
	ld.global.u8 	%rs66, [%rd11+1];
	min.u16 	%rs68, %rs64, %rs66;
	max.u16 	%rs69, %rs64, %rs66;
	sub.s16 	%rs70, %rs69, %rs68;
	cvt.u32.u16 	%r183, %rs70;
	add.s32 	%r245, %r183, %r244;
$L__BB0_31:
	mov.b32 	%r246, -1;
	@%p2 bra 	$L__BB0_33;
	ld.global.u8 	%rs71, [%rd10+2];
	ld.global.u8 	%rs73, [%rd11+2];
	min.u16 	%rs75, %rs71, %rs73;
	max.u16 	%rs76, %rs71, %rs73;
	sub.s16 	%rs77, %rs76, %rs75;
	cvt.u32.u16 	%r185, %rs77;
	add.s32 	%r246, %r185, %r245;
$L__BB0_33:
	mov.b32 	%r256, -1;
	@%p2 bra 	$L__BB0_35;
	ld.global.u8 	%rs78, [%rd10+3];
	ld.global.u8 	%rs80, [%rd11+3];
	min.u16 	%rs82, %rs78, %rs80;
	max.u16 	%rs83, %rs78, %rs80;
	sub.s16 	%rs84, %rs83, %rs82;
	cvt.u32.u16 	%r187, %rs84;
	add.s32 	%r256, %r187, %r246;
$L__BB0_35:
	add.s32 	%r249, %r249, 4;
$L__BB0_36:
	setp.eq.s32 	%p18, %r15, 0;
	@%p18 bra 	$L__BB0_45;
	setp.eq.s32 	%p19, %r15, 1;
	mov.u32 	%r253, %r256;
	@%p19 bra 	$L__BB0_43;
	mov.b32 	%r251, -1;
	@%p2 bra 	$L__BB0_40;
	add.s32 	%r190, %r32, %r249;
	cvt.s64.s32 	%rd31, %r190;
	add.s64 	%rd32, %rd2, %rd31;
	ld.global.u8 	%rs85, [%rd32];
	add.s32 	%r191, %r33, %r249;
	cvt.s64.s32 	%rd33, %r191;
	add.s64 	%rd34, %rd1, %rd33;
	ld.global.u8 	%rs87, [%rd34];
	min.u16 	%rs89, %rs85, %rs87;
	max.u16 	%rs90, %rs85, %rs87;
	sub.s16 	%rs91, %rs90, %rs89;
	cvt.u32.u16 	%r192, %rs91;
	add.s32 	%r251, %r192, %r256;
$L__BB0_40:
	mov.b32 	%r253, -1;
	@%p2 bra 	$L__BB0_42;
	cvt.s64.s32 	%rd35, %r32;
	cvt.u64.u32 	%rd36, %r249;
	add.s64 	%rd37, %rd35, %rd36;
	add.s64 	%rd38, %rd2, %rd37;
	ld.global.u8 	%rs92, [%rd38+1];
	cvt.s64.s32 	%rd39, %r33;
	add.s64 	%rd40, %rd39, %rd36;
	add.s64 	%rd41, %rd1, %rd40;
	ld.global.u8 	%rs94, [%rd41+1];
	min.u16 	%rs96, %rs92, %rs94;
	max.u16 	%rs97, %rs92, %rs94;
	sub.s16 	%rs98, %rs97, %rs96;
	cvt.u32.u16 	%r194, %rs98;
	add.s32 	%r253, %r194, %r251;
$L__BB0_42:
	add.s32 	%r249, %r249, 2;
$L__BB0_43:
	selp.b32 	%r256, %r253, -1, %p10;
	@%p3 bra 	$L__BB0_45;
	add.s32 	%r195, %r32, %r249;
	cvt.s64.s32 	%rd42, %r195;
	add.s64 	%rd43, %rd2, %rd42;
	ld.global.u8 	%rs99, [%rd43];
	add.s32 	%r196, %r33, %r249;
	cvt.s64.s32 	%rd44, %r196;
	add.s64 	%rd45, %rd1, %rd44;
	ld.global.u8 	%rs101, [%rd45];
	min.u16 	%rs103, %rs99, %rs101;
	max.u16 	%rs104, %rs99, %rs101;
	sub.s16 	%rs105, %rs104, %rs103;
	cvt.u32.u16 	%r197, %rs105;
	add.s32 	%r256, %r197, %r253;
$L__BB0_45:
	add.s32 	%r227, %r227, 1;
	setp.ne.s32 	%p21, %r227, %r128;
	@%p21 bra 	$L__BB0_6;
$L__BB0_46:
	st.shared.u32 	[%r10], %r256;
	add.s32 	%r198, %r219, %r8;
	sub.s32 	%r199, %r198, %r4;
	st.shared.u32 	[%r11], %r199;
	add.s32 	%r200, %r223, %r7;
	sub.s32 	%r201, %r200, %r2;
	st.shared.u32 	[%r11+4], %r201;
	bar.sync 	0;
	@%p1 bra 	$L__BB0_57;
	mov.b32 	%r258, 0;
$L__BB0_48:
	shl.b32 	%r203, %r258, 2;
	mov.u32 	%r204, _ZZ14block_matchingPhS_PiiiiiE8SAD_list;
	add.s32 	%r89, %r204, %r203;
	ld.shared.u32 	%r90, [%r89];
	setp.le.s32 	%p22, %r264, %r90;
	setp.eq.s32 	%p23, %r90, -1;
	or.pred  	%p24, %p22, %p23;
	shl.b32 	%r205, %r258, 3;
	mov.u32 	%r206, _ZZ14block_matchingPhS_PiiiiiE7mv_list;
	add.s32 	%r91, %r206, %r205;
	@%p24 bra 	$L__BB0_50;
	ld.shared.u32 	%r263, [%r91];
	ld.shared.u32 	%r262, [%r91+4];
	mov.u32 	%r264, %r90;
$L__BB0_50:
	ld.shared.u32 	%r97, [%r89+4];
	setp.le.s32 	%p25, %r264, %r97;
	setp.eq.s32 	%p26, %r97, -1;
	or.pred  	%p27, %p25, %p26;
	@%p27 bra 	$L__BB0_52;
	ld.shared.u32 	%r263, [%r91+8];
	ld.shared.u32 	%r262, [%r91+12];
	mov.u32 	%r264, %r97;
$L__BB0_52:
	ld.shared.u32 	%r103, [%r89+8];
	setp.le.s32 	%p28, %r264, %r103;
	setp.eq.s32 	%p29, %r103, -1;
	or.pred  	%p30, %p28, %p29;
	@%p30 bra 	$L__BB0_54;
	ld.shared.u32 	%r263, [%r91+16];
	ld.shared.u32 	%r262, [%r91+20];
	mov.u32 	%r264, %r103;
$L__BB0_54:
	ld.shared.u32 	%r109, [%r89+12];
	setp.le.s32 	%p31, %r264, %r109;
	setp.eq.s32 	%p32, %r109, -1;
	or.pred  	%p33, %p31, %p32;
	@%p33 bra 	$L__BB0_56;
	ld.shared.u32 	%r263, [%r91+24];
	ld.shared.u32 	%r262, [%r91+28];
	mov.u32 	%r264, %r109;
$L__BB0_56:
	add.s32 	%r258, %r258, 4;
	setp.ne.s32 	%p34, %r258, %r12;
	@%p34 bra 	$L__BB0_48;
$L__BB0_57:
	ld.param.u32 	%r218, [_Z14block_matchingPhS_Piiiii_param_6];
	bar.sync 	0;
	add.s32 	%r223, %r223, %r128;
	add.s32 	%r207, %r218, %r2;
	setp.lt.s32 	%p35, %r223, %r207;
	@%p35 bra 	$L__BB0_4;
$L__BB0_58:
	add.s32 	%r219, %r219, %r128;
	setp.lt.s32 	%p36, %r219, %r6;
	@%p36 bra 	$L__BB0_2;
$L__BB0_59:
	mov.u32 	%r208, %tid.x;
	mov.u32 	%r209, %tid.y;
	or.b32  	%r210, %r208, %r209;
	setp.ne.s32 	%p37, %r210, 0;
	@%p37 bra 	$L__BB0_61;
	ld.param.u64 	%rd49, [_Z14block_matchingPhS_Piiiii_param_2];
	mov.u32 	%r211, %nctaid.x;
	mul.lo.s32 	%r212, %r211, %r3;
	shl.b32 	%r213, %r212, 2;
	shl.b32 	%r214, %r1, 2;
	add.s32 	%r215, %r213, %r214;
	cvta.to.global.u64 	%rd46, %rd49;
	mul.wide.u32 	%rd47, %r215, 4;
	add.s64 	%rd48, %rd46, %rd47;
	st.global.u32 	[%rd48], %r4;
	st.global.u32 	[%rd48+4], %r2;
	st.global.u32 	[%rd48+8], %r263;
	st.global.u32 	[%rd48+12], %r262;
$L__BB0_61:
	ret;

}


// ===== COMPILED SASS (sm_100) =====

	.target	sm_100

	.elftype	@"ET_EXEC"


//--------------------- .note.nv.tkinfo           --------------------------
	.section	.note.nv.tkinfo,"",@"SHT_NOTE"
	.sectionflags	@"SHF_NOTE_NV_TKINFO"
	.tkinfo
        /*0018*/ 	.word	0x00000002
        /*0030*/ 	.string	""
        /*0030*/ 	.string	"ptxas"
        /*0030*/ 	.string	"Cuda compilation tools, release 13.0, V13.0.88"
        /*0030*/ 	.string	"Build cuda_13.0.r13.0/compiler.36424714_0"
        /*0030*/ 	.string	"-arch sm_100 -m 64 "



//--------------------- .note.nv.cuinfo           --------------------------
	.section	.note.nv.cuinfo,"",@"SHT_NOTE"
	.sectionflags	@"SHF_NOTE_NV_CUINFO"
        /*0018*/ 	.short	0x0002
        /*001a*/ 	.short	0x0064
        /*001c*/ 	.short	0x0082
	.zero		2


//--------------------- .nv.info                  --------------------------
	.section	.nv.info,"",@"SHT_CUDA_INFO"
	.align	4


	//----- nvinfo : EIATTR_REGCOUNT
	.align		4
        /*0000*/ 	.byte	0x04, 0x2f
        /*0002*/ 	.short	(.L_1 - .L_0)
	.align		4
.L_0:
        /*0004*/ 	.word	index@(_Z14block_matchingPhS_Piiiii)
        /*0008*/ 	.word	0x00000020


	//----- nvinfo : EIATTR_FRAME_SIZE
	.align		4
.L_1:
        /*000c*/ 	.byte	0x04, 0x11
        /*000e*/ 	.short	(.L_3 - .L_2)
	.align		4
.L_2:
        /*0010*/ 	.word	index@(_Z14block_matchingPhS_Piiiii)
        /*0014*/ 	.word	0x00000000


	//----- nvinfo : EIATTR_MIN_STACK_SIZE
	.align		4
.L_3:
        /*0018*/ 	.byte	0x04, 0x12
        /*001a*/ 	.short	(.L_5 - .L_4)
	.align		4
.L_4:
        /*001c*/ 	.word	index@(_Z14block_matchingPhS_Piiiii)
        /*0020*/ 	.word	0x00000000
.L_5:


//--------------------- .nv.compat                --------------------------
	.section	.nv.compat,"",@"SHT_CUDA_COMPAT_INFO"
	.align	4
        /*0000*/ 	.byte	0x02, 0x09, 0x00, 0x00, 0x02, 0x02, 0x01, 0x00, 0x02, 0x05, 0x05, 0x00, 0x03, 0x07, 0x01, 0x01
        /*0010*/ 	.byte	0x02, 0x03, 0x00, 0x00, 0x02, 0x06, 0x01, 0x00, 0x04, 0x0b, 0x08, 0x00, 0x09, 0x00, 0x00, 0x00
        /*0020*/ 	.byte	0x00, 0x00, 0x00, 0x00


//--------------------- .nv.info._Z14block_matchingPhS_Piiiii --------------------------
	.section	.nv.info._Z14block_matchingPhS_Piiiii,"",@"SHT_CUDA_INFO"
	.sectionflags	@""
	.align	4


	//----- nvinfo : EIATTR_CUDA_API_VERSION
	.align		4
        /*0000*/ 	.byte	0x04, 0x37
        /*0002*/ 	.short	(.L_7 - .L_6)
.L_6:
        /*0004*/ 	.word	0x00000082


	//----- nvinfo : EIATTR_KPARAM_INFO
	.align		4
.L_7:
        /*0008*/ 	.byte	0x04, 0x17
        /*000a*/ 	.short	(.L_9 - .L_8)
.L_8:
        /*000c*/ 	.word	0x00000000
        /*0010*/ 	.short	0x0006
        /*0012*/ 	.short	0x0024
        /*0014*/ 	.byte	0x00, 0xf0, 0x11, 0x00


	//----- nvinfo : EIATTR_KPARAM_INFO
	.align		4
.L_9:
        /*0018*/ 	.byte	0x04, 0x17
        /*001a*/ 	.short	(.L_11 - .L_10)
.L_10:
        /*001c*/ 	.word	0x00000000
        /*0020*/ 	.short	0x0005
        /*0022*/ 	.short	0x0020
        /*0024*/ 	.byte	0x00, 0xf0, 0x11, 0x00


	//----- nvinfo : EIATTR_KPARAM_INFO
	.align		4
.L_11:
        /*0028*/ 	.byte	0x04, 0x17
        /*002a*/ 	.short	(.L_13 - .L_12)
.L_12:
        /*002c*/ 	.word	0x00000000
        /*0030*/ 	.short	0x0004
        /*0032*/ 	.short	0x001c
        /*0034*/ 	.byte	0x00, 0xf0, 0x11, 0x00


	//----- nvinfo : EIATTR_KPARAM_INFO
	.align		4
.L_13:
        /*0038*/ 	.byte	0x04, 0x17
        /*003a*/ 	.short	(.L_15 - .L_14)
.L_14:
        /*003c*/ 	.word	0x00000000
        /*0040*/ 	.short	0x0003
        /*0042*/ 	.short	0x0018
        /*0044*/ 	.byte	0x00, 0xf0, 0x11, 0x00


	//----- nvinfo : EIATTR_KPARAM_INFO
	.align		4
.L_15:
        /*0048*/ 	.byte	0x04, 0x17
        /*004a*/ 	.short	(.L_17 - .L_16)
.L_16:
        /*004c*/ 	.word	0x00000000
        /*0050*/ 	.short	0x0002
        /*0052*/ 	.short	0x0010
        /*0054*/ 	.byte	0x00, 0xf5, 0x21, 0x00


	//----- nvinfo : EIATTR_KPARAM_INFO
	.align		4
.L_17:
        /*0058*/ 	.byte	0x04, 0x17
        /*005a*/ 	.short	(.L_19 - .L_18)
.L_18:
        /*005c*/ 	.word	0x00000000
        /*0060*/ 	.short	0x0001
        /*0062*/ 	.short	0x0008
        /*0064*/ 	.byte	0x00, 0xf5, 0x21, 0x00


	//----- nvinfo : EIATTR_KPARAM_INFO
	.align		4
.L_19:
        /*0068*/ 	.byte	0x04, 0x17
        /*006a*/ 	.short	(.L_21 - .L_20)
.L_20:
        /*006c*/ 	.word	0x00000000
        /*0070*/ 	.short	0x0000
        /*0072*/ 	.short	0x0000
        /*0074*/ 	.byte	0x00, 0xf5, 0x21, 0x00


	//----- nvinfo : EIATTR_SPARSE_MMA_MASK
	.align		4
.L_21:
        /*0078*/ 	.byte	0x03, 0x50
        /*007a*/ 	.short	0x0000


	//----- nvinfo : EIATTR_MAXREG_COUNT
	.align		4
        /*007c*/ 	.byte	0x03, 0x1b
        /*007e*/ 	.short	0x00ff


	//----- nvinfo : EIATTR_NUM_BARRIERS
	.align		4
        /*0080*/ 	.byte	0x02, 0x4c
        /*0082*/ 	.byte	0x01
	.zero		1


	//----- nvinfo : EIATTR_MERCURY_ISA_VERSION
	.align		4
        /*0084*/ 	.byte	0x03, 0x5f
        /*0086*/ 	.short	0x0101


	//----- nvinfo : EIATTR_UNUSED_LOAD_BYTE_OFFSET
	.align		4
        /*0088*/ 	.byte	0x04, 0x44
        /*008a*/ 	.short	(.L_23 - .L_22)


	//   ....[0]....
.L_22:
        /*008c*/ 	.word	0x00001850
        /*0090*/ 	.word	0x0000fff0


	//   ....[1]....
        /*0094*/ 	.word	0x000019c0
        /*0098*/ 	.word	0x0000fff0


	//   ....[2]....
        /*009c*/ 	.word	0x00001b30
        /*00a0*/ 	.word	0x0000fff0


	//   ....[3]....
        /*00a4*/ 	.word	0x00001e40
        /*00a8*/ 	.word	0x0000fff0


	//----- nvinfo : EIATTR_VRC_CTA_INIT_COUNT
	.align		4
.L_23:
        /*00ac*/ 	.byte	0x02, 0x4a
	.zero		1
	.zero		1


	//----- nvinfo : EIATTR_EXIT_INSTR_OFFSETS
	.align		4
        /*00b0*/ 	.byte	0x04, 0x1c
        /*00b2*/ 	.short	(.L_25 - .L_24)


	//   ....[0]....
.L_24:
        /*00b4*/ 	.word	0x00002220


	//   ....[1]....
        /*00b8*/ 	.word	0x00002360


	//----- nvinfo : EIATTR_CRS_STACK_SIZE
	.align		4
.L_25:
        /*00bc*/ 	.byte	0x04, 0x1e
        /*00be*/ 	.short	(.L_27 - .L_26)
.L_26:
        /*00c0*/ 	.word	0x00000000


	//----- nvinfo : EIATTR_CBANK_PARAM_SIZE
	.align		4
.L_27:
        /*00c4*/ 	.byte	0x03, 0x19
        /*00c6*/ 	.short	0x0028


	//----- nvinfo : EIATTR_PARAM_CBANK
	.align		4
        /*00c8*/ 	.byte	0x04, 0x0a
        /*00ca*/ 	.short	(.L_29 - .L_28)
	.align		4
.L_28:
        /*00cc*/ 	.word	index@(.nv.constant0._Z14block_matchingPhS_Piiiii)
        /*00d0*/ 	.short	0x0380
        /*00d2*/ 	.short	0x0028


	//----- nvinfo : EIATTR_SW_WAR
	.align		4
.L_29:
        /*00d4*/ 	.byte	0x04, 0x36
        /*00d6*/ 	.short	(.L_31 - .L_30)
.L_30:
        /*00d8*/ 	.word	0x00000008
.L_31:


//--------------------- .nv.callgraph             --------------------------
	.section	.nv.callgraph,"",@"SHT_CUDA_CALLGRAPH"
	.align	4
	.sectionentsize	8
	.align		4
        /*0000*/ 	.word	0x00000000
	.align		4
        /*0004*/ 	.word	0xffffffff
	.align		4
        /*0008*/ 	.word	0x00000000
	.align		4
        /*000c*/ 	.word	0xfffffffe
	.align		4
        /*0010*/ 	.word	0x00000000
	.align		4
        /*0014*/ 	.word	0xfffffffd
	.align		4
        /*0018*/ 	.word	0x00000000
	.align		4
        /*001c*/ 	.word	0xfffffffc


//--------------------- .text._Z14block_matchingPhS_Piiiii --------------------------
	.section	.text._Z14block_matchingPhS_Piiiii,"ax",@progbits
	.align	128
        .global         _Z14block_matchingPhS_Piiiii
        .type           _Z14block_matchingPhS_Piiiii,@function
        .size           _Z14block_matchingPhS_Piiiii,(.L_x_20 - _Z14block_matchingPhS_Piiiii)
        .other          _Z14block_matchingPhS_Piiiii,@"STO_CUDA_ENTRY STV_DEFAULT"
_Z14block_matchingPhS_Piiiii:
.text._Z14block_matchingPhS_Piiiii:
[----:B------:R-:W-:Y:S08]  /*0000*/  LDC R1, c[0x0][0x37c] ;  /* 0x0000df00ff017b82 */ /* 0x000ff00000000800 */
[----:B------:R-:W0:Y:S01]  /*0010*/  S2UR UR20, SR_CTAID.Y ;  /* 0x00000000001479c3 */ /* 0x000e220000002600 */
[----:B------:R-:W1:Y:S01]  /*0020*/  LDCU UR7, c[0x0][0x360] ;  /* 0x00006c00ff0777ac */ /* 0x000e620008000800 */
[----:B------:R-:W-:-:S02]  /*0030*/  IMAD.MOV.U32 R5, RZ, RZ, -0x63 ;  /* 0xffffff9dff057424 */ /* 0x000fc400078e00ff */
[----:B------:R-:W-:Y:S01]  /*0040*/  IMAD.MOV.U32 R4, RZ, RZ, -0x63 ;  /* 0xffffff9dff047424 */ /* 0x000fe200078e00ff */
[----:B------:R-:W0:Y:S03]  /*0050*/  LDCU UR6, c[0x0][0x364] ;  /* 0x00006c80ff0677ac */ /* 0x000e260008000800 */
[----:B------:R-:W1:Y:S01]  /*0060*/  S2UR UR21, SR_CTAID.X ;  /* 0x00000000001579c3 */ /* 0x000e620000002500 */
[----:B------:R-:W2:Y:S01]  /*0070*/  LDCU UR4, c[0x0][0x3a4] ;  /* 0x00007480ff0477ac */ /* 0x000ea20008000800 */
[----:B------:R-:W3:Y:S01]  /*0080*/  LDCU.64 UR16, c[0x0][0x358] ;  /* 0x00006b00ff1077ac */ /* 0x000ee20008000a00 */
[----:B0-----:R-:W-:-:S04]  /*0090*/  UIMAD UR6, UR20, UR6, URZ ;  /* 0x00000006140672a4 */ /* 0x001fc8000f8e02ff */
[----:B--2---:R-:W-:Y:S02]  /*00a0*/  UIADD3 UR5, UPT, UPT, UR6, -UR4, URZ ;  /* 0x8000000406057290 */ /* 0x004fe4000fffe0ff */
[----:B------:R-:W-:Y:S02]  /*00b0*/  UIADD3 UR4, UPT, UPT, UR6, UR4, URZ ;  /* 0x0000000406047290 */ /* 0x000fe4000fffe0ff */
[----:B-1----:R-:W-:Y:S02]  /*00c0*/  UIMAD UR7, UR21, UR7, URZ ;  /* 0x00000007150772a4 */ /* 0x002fe4000f8e02ff */
[----:B------:R-:W-:-:S09]  /*00d0*/  UISETP.GE.AND UP0, UPT, UR5, UR4, UPT ;  /* 0x000000040500728c */ /* 0x000fd2000bf06270 */
[----:B---3--:R-:W-:Y:S05]  /*00e0*/  BRA.U UP0, `(.L_x_0) ;  /* 0x0000002100407547 */ /* 0x008fea000b800000 */
[----:B------:R-:W0:Y:S01]  /*00f0*/  LDCU UR11, c[0x0][0x3a0] ;  /* 0x00007400ff0b77ac */ /* 0x000e220008000800 */
[----:B------:R-:W1:Y:S01]  /*0100*/  S2R R0, SR_TID.X ;  /* 0x0000000000007919 */ /* 0x000e620000002100 */
[----:B------:R-:W-:Y:S01]  /*0110*/  IMAD.U32 R11, RZ, RZ, UR5 ;  /* 0x00000005ff0b7e24 */ /* 0x000fe2000f8e00ff */
[----:B------:R-:W2:Y:S01]  /*0120*/  LDCU UR9, c[0x0][0x398] ;  /* 0x00007300ff0977ac */ /* 0x000ea20008000800 */
[----:B------:R-:W1:Y:S01]  /*0130*/  S2R R3, SR_TID.Y ;  /* 0x0000000000037919 */ /* 0x000e620000002200 */
[----:B------:R-:W-:Y:S02]  /*0140*/  IMAD.MOV.U32 R4, RZ, RZ, -0x63 ;  /* 0xffffff9dff047424 */ /* 0x000fe400078e00ff */
[----:B------:R-:W-:Y:S01]  /*0150*/  IMAD.MOV.U32 R5, RZ, RZ, -0x63 ;  /* 0xffffff9dff057424 */ /* 0x000fe200078e00ff */
[----:B0-----:R-:W-:Y:S02]  /*0160*/  ULEA.HI UR4, UR11, UR11, URZ, 0x1 ;  /* 0x0000000b0b047291 */ /* 0x001fe4000f8f08ff */
[----:B------:R-:W-:-:S02]  /*0170*/  ULOP3.LUT UR22, UR11, 0x7, URZ, 0xc0, !UPT ;  /* 0x000000070b167892 */ /* 0x000fc4000f8ec0ff */
[----:B------:R-:W-:Y:S02]  /*0180*/  USHF.R.S32.HI UR4, URZ, 0x1, UR4 ;  /* 0x00000001ff047899 */ /* 0x000fe40008011404 */
[----:B------:R-:W-:Y:S02]  /*0190*/  ULOP3.LUT UR10, UR11, 0x7ffffff8, URZ, 0xc0, !UPT ;  /* 0x7ffffff80b0a7892 */ /* 0x000fe4000f8ec0ff */
[----:B------:R-:W-:Y:S02]  /*01a0*/  UIMAD UR8, UR4, UR4, URZ ;  /* 0x00000004040872a4 */ /* 0x000fe4000f8e02ff */
[----:B------:R-:W-:Y:S02]  /*01b0*/  UIADD3 UR4, UPT, UPT, UR22, -0x1, URZ ;  /* 0xffffffff16047890 */ /* 0x000fe4000fffe0ff */
[----:B------:R-:W-:Y:S02]  /*01c0*/  USHF.L.U32 UR8, UR8, 0x2, URZ ;  /* 0x0000000208087899 */ /* 0x000fe400080006ff */
[----:B--2---:R-:W-:-:S02]  /*01d0*/  UIMAD UR9, UR6, UR9, UR7 ;  /* 0x00000009060972a4 */ /* 0x004fc4000f8e0207 */
[----:B------:R-:W-:Y:S02]  /*01e0*/  ULOP3.LUT UR11, UR11, 0x3, URZ, 0xc0, !UPT ;  /* 0x000000030b0b7892 */ /* 0x000fe4000f8ec0ff */
[----:B------:R-:W-:Y:S01]  /*01f0*/  UIADD3 UR12, UPT, UPT, -UR10, URZ, URZ ;  /* 0x000000ff0a0c7290 */ /* 0x000fe2000fffe1ff */
[----:B-1----:R-:W-:Y:S01]  /*0200*/  LOP3.LUT P0, RZ, R0, R3, RZ, 0xfc, !PT ;  /* 0x0000000300ff7212 */ /* 0x002fe2000780fcff */
[----:B------:R-:W-:Y:S01]  /*0210*/  IMAD.U32 R0, RZ, RZ, UR8 ;  /* 0x00000008ff007e24 */ /* 0x000fe2000f8e00ff */
[----:B------:R-:W-:-:S04]  /*0220*/  UISETP.GE.U32.AND UP1, UPT, UR4, 0x3, UPT ;  /* 0x000000030400788c */ /* 0x000fc8000bf26070 */
[----:B------:R-:W-:Y:S01]  /*0230*/  ISETP.LT.OR P0, PT, R0, 0x1, P0 ;  /* 0x000000010000780c */ /* 0x000fe20000701670 */
[----:B------:R-:W-:-:S12]  /*0240*/  IMAD.MOV.U32 R0, RZ, RZ, 0x98967f ;  /* 0x0098967fff007424 */ /* 0x000fd800078e00ff */
.L_x_18:
[----:B------:R-:W0:Y:S02]  /*0250*/  LDCU UR4, c[0x0][0x3a4] ;  /* 0x00007480ff0477ac */ /* 0x000e240008000800 */
[----:B0-----:R-:W-:Y:S02]  /*0260*/  UIADD3 UR5, UPT, UPT, UR7, -UR4, URZ ;  /* 0x8000000407057290 */ /* 0x001fe4000fffe0ff */
[----:B------:R-:W-:-:S04]  /*0270*/  UIADD3 UR4, UPT, UPT, UR7, UR4, URZ ;  /* 0x0000000407047290 */ /* 0x000fc8000fffe0ff */
[----:B------:R-:W-:-:S09]  /*0280*/  UISETP.GE.AND UP0, UPT, UR5, UR4, UPT ;  /* 0x000000040500728c */ /* 0x000fd2000bf06270 */
[----:B---34-:R-:W-:Y:S05]  /*0290*/  BRA.U UP0, `(.L_x_1) ;  /* 0x0000001d00bc7547 */ /* 0x018fea000b800000 */
[----:B------:R-:W0:Y:S01]  /*02a0*/  S2R R2, SR_TID.Y ;  /* 0x0000000000027919 */ /* 0x000e220000002200 */
[----:B------:R-:W-:-:S07]  /*02b0*/  IMAD.U32 R3, RZ, RZ, UR5 ;  /* 0x00000005ff037e24 */ /* 0x000fce000f8e00ff */
.L_x_17:
[----:B------:R-:W1:Y:S01]  /*02c0*/  LDC R10, c[0x0][0x3a0] ;  /* 0x0000e800ff0a7b82 */ /* 0x000e620000000800 */
[----:B------:R-:W-:Y:S01]  /*02d0*/  IMAD.MOV.U32 R13, RZ, RZ, RZ ;  /* 0x000000ffff0d7224 */ /* 0x000fe200078e00ff */
[----:B-1----:R-:W-:-:S13]  /*02e0*/  ISETP.GE.AND P1, PT, R10, 0x1, PT ;  /* 0x000000010a00780c */ /* 0x002fda0003f26270 */
[----:B---34-:R-:W-:Y:S05]  /*02f0*/  @!P1 BRA `(.L_x_2) ;  /* 0x00000010004c9947 */ /* 0x018fea0003800000 */
[----:B------:R-:W1:Y:S01]  /*0300*/  S2R R8, SR_TID.X ;  /* 0x0000000000087919 */ /* 0x000e620000002100 */
[----:B------:R-:W2:Y:S01]  /*0310*/  LDCU.64 UR4, c[0x0][0x398] ;  /* 0x00007300ff0477ac */ /* 0x000ea20008000a00 */
[----:B0-----:R-:W-:Y:S01]  /*0320*/  IMAD.IADD R9, R2, 0x1, R11 ;  /* 0x0000000102097824 */ /* 0x001fe200078e020b */
[C---:B------:R-:W-:Y:S01]  /*0330*/  LOP3.LUT P2, RZ, R10.reuse, 0x1, RZ, 0xc0, !PT ;  /* 0x000000010aff7812 */ /* 0x040fe2000784c0ff */
[----:B------:R-:W-:Y:S01]  /*0340*/  IMAD.MOV.U32 R13, RZ, RZ, RZ ;  /* 0x000000ffff0d7224 */ /* 0x000fe200078e00ff */
[C---:B--2---:R-:W-:Y:S02]  /*0350*/  IADD3 R6, PT, PT, -R10.reuse, UR5, RZ ;  /* 0x000000050a067c10 */ /* 0x044fe4000fffe1ff */
[----:B------:R-:W-:Y:S02]  /*0360*/  IADD3 R7, PT, PT, -R10, UR4, RZ ;  /* 0x000000040a077c10 */ /* 0x000fe4000fffe1ff */
[----:B------:R-:W-:Y:S01]  /*0370*/  ISETP.GT.AND P1, PT, R9, R6, PT ;  /* 0x000000060900720c */ /* 0x000fe20003f24270 */
[----:B-1----:R-:W-:-:S05]  /*0380*/  IMAD.IADD R8, R8, 0x1, R3 ;  /* 0x0000000108087824 */ /* 0x002fca00078e0203 */
[C---:B------:R-:W-:Y:S02]  /*0390*/  LOP3.LUT R6, R8.reuse, R9, RZ, 0xfc, !PT ;  /* 0x0000000908067212 */ /* 0x040fe400078efcff */
[----:B------:R-:W-:Y:S01]  /*03a0*/  ISETP.GT.OR P1, PT, R8, R7, P1 ;  /* 0x000000070800720c */ /* 0x000fe20000f24670 */
[----:B------:R-:W-:Y:S01]  /*03b0*/  IMAD R7, R9, UR4, R8 ;  /* 0x0000000409077c24 */ /* 0x000fe2000f8e0208 */
[----:B------:R-:W-:Y:S02]  /*03c0*/  UMOV UR4, URZ ;  /* 0x000000ff00047c82 */ /* 0x000fe40008000000 */
[----:B------:R-:W-:-:S04]  /*03d0*/  ISETP.LT.OR P1, PT, R6, RZ, P1 ;  /* 0x000000ff0600720c */ /* 0x000fc80000f21670 */
[----:B------:R-:W-:-:S13]  /*03e0*/  PLOP3.LUT P3, PT, P2, P1, PT, 0x8f, 0xf8 ;  /* 0x0000000000f8781c */ /* 0x000fda0001763177 */
.L_x_9:
[----:B------:R-:W0:Y:S01]  /*03f0*/  LDCU UR5, c[0x0][0x3a0] ;  /* 0x00007400ff0577ac */ /* 0x000e220008000800 */
[----:B------:R-:W1:Y:S01]  /*0400*/  LDCU UR15, c[0x0][0x398] ;  /* 0x00007300ff0f77ac */ /* 0x000e620008000800 */
[----:B0-----:R-:W-:Y:S01]  /*0410*/  UISETP.GE.U32.AND UP2, UPT, UR5, 0x8, UPT ;  /* 0x000000080500788c */ /* 0x001fe2000bf46070 */
[----:B-1----:R-:W-:Y:S01]  /*0420*/  IMAD.U32 R6, RZ, RZ, UR15 ;  /* 0x0000000fff067e24 */ /* 0x002fe2000f8e00ff */
[----:B------:R-:W-:-:S03]  /*0430*/  UIMAD UR15, UR4, UR15, UR9 ;  /* 0x0000000f040f72a4 */ /* 0x000fc6000f8e0209 */
[----:B------:R-:W-:Y:S01]  /*0440*/  IMAD R9, R6, UR4, R7 ;  /* 0x0000000406097c24 */ /* 0x000fe2000f8e0207 */
[----:B------:R-:W-:-:S04]  /*0450*/  UIADD3 UR4, UPT, UPT, UR4, 0x1, URZ ;  /* 0x0000000104047890 */ /* 0x000fc8000fffe0ff */
[----:B------:R-:W-:-:S03]  /*0460*/  UISETP.NE.AND UP0, UPT, UR4, UR5, UPT ;  /* 0x000000050400728c */ /* 0x000fc6000bf05270 */
[----:B------:R-:W-:Y:S01]  /*0470*/  UMOV UR5, URZ ;  /* 0x000000ff00057c82 */ /* 0x000fe20008000000 */
[----:B------:R-:W-:Y:S07]  /*0480*/  BRA.U !UP2, `(.L_x_3) ;  /* 0x000000050ad07547 */ /* 0x000fee000b800000 */
[----:B------:R-:W0:Y:S01]  /*0490*/  LDCU.128 UR24, c[0x0][0x380] ;  /* 0x00007000ff1877ac */ /* 0x000e220008000c00 */
[----:B------:R-:W-:Y:S02]  /*04a0*/  IMAD.U32 R17, RZ, RZ, UR15 ;  /* 0x0000000fff117e24 */ /* 0x000fe4000f8e00ff */
[----:B------:R-:W-:Y:S01]  /*04b0*/  IMAD.MOV.U32 R15, RZ, RZ, R9 ;  /* 0x000000ffff0f7224 */ /* 0x000fe200078e0009 */
[----:B------:R-:W-:Y:S01]  /*04c0*/  USHF.R.S32.HI UR5, URZ, 0x1f, UR15 ;  /* 0x0000001fff057899 */ /* 0x000fe2000801140f */
[----:B0-----:R-:W-:Y:S01]  /*04d0*/  IADD3 R28, P4, PT, R9, UR24, RZ ;  /* 0x00000018091c7c10 */ /* 0x001fe2000ff9e0ff */
[----:B------:R-:W-:-:S03]  /*04e0*/  UIADD3 UR13, UP2, UP3, UR15, 0x3, UR26 ;  /* 0x000000030f0d7890 */ /* 0x000fc6000fb5e01a */
[----:B------:R-:W-:Y:S01]  /*04f0*/  IADD3 R28, P5, PT, R28, 0x3, RZ ;  /* 0x000000031c1c7810 */ /* 0x000fe20007fbe0ff */
[----:B------:R-:W-:Y:S01]  /*0500*/  UIADD3.X UR5, UPT, UPT, UR5, UR27, URZ, UP2, UP3 ;  /* 0x0000001b05057290 */ /* 0x000fe200097e64ff */
[----:B------:R-:W-:Y:S01]  /*0510*/  LEA.HI.X.SX32 R29, R9, UR25, 0x1, P4 ;  /* 0x00000019091d7c11 */ /* 0x000fe2000a0f0eff */
[----:B------:R-:W-:-:S04]  /*0520*/  IMAD.U32 R26, RZ, RZ, UR13 ;  /* 0x0000000dff1a7e24 */ /* 0x000fc8000f8e00ff */
[----:B------:R-:W-:Y:S02]  /*0530*/  IMAD.X R29, RZ, RZ, R29, P5 ;  /* 0x000000ffff1d7224 */ /* 0x000fe400028e061d */
[----:B------:R-:W-:Y:S01]  /*0540*/  IMAD.U32 R27, RZ, RZ, UR5 ;  /* 0x00000005ff1b7e24 */ /* 0x000fe2000f8e00ff */
[----:B------:R-:W-:-:S06]  /*0550*/  UMOV UR5, UR12 ;  /* 0x0000000c00057c82 */ /* 0x000fcc0008000000 */
.L_x_4:
[----:B------:R-:W0:Y:S01]  /*0560*/  LDC.64 R18, c[0x0][0x380] ;  /* 0x0000e000ff127b82 */ /* 0x000e220000000a00 */
[----:B------:R-:W2:Y:S04]  /*0570*/  @!P1 LDG.E.U8 R14, desc[UR16][R28.64+-0x2] ;  /* 0xfffffe101c0e9981 */ /* 0x000ea8000c1e1100 */
[----:B------:R-:W2:Y:S03]  /*0580*/  @!P1 LDG.E.U8 R16, desc[UR16][R26.64+-0x2] ;  /* 0xfffffe101a109981 */ /* 0x000ea6000c1e1100 */
[----:B------:R-:W1:Y:S01]  /*0590*/  LDC.64 R22, c[0x0][0x388] ;  /* 0x0000e200ff167b82 */ /* 0x000e620000000a00 */
[----:B------:R-:W3:Y:S01]  /*05a0*/  @!P1 LDG.E.U8 R20, desc[UR16][R26.64+-0x1] ;  /* 0xffffff101a149981 */ /* 0x000ee2000c1e1100 */
[----:B0-----:R-:W-:-:S03]  /*05b0*/  @!P1 IADD3 R24, P4, PT, R15, R18, RZ ;  /* 0x000000120f189210 */ /* 0x001fc60007f9e0ff */
[----:B------:R-:W3:Y:S01]  /*05c0*/  @!P1 LDG.E.U8 R18, desc[UR16][R28.64+-0x1] ;  /* 0xffffff101c129981 */ /* 0x000ee2000c1e1100 */
[----:B------:R-:W-:Y:S02]  /*05d0*/  @!P1 LEA.HI.X.SX32 R25, R15, R19, 0x1, P4 ;  /* 0x000000130f199211 */ /* 0x000fe400020f0eff */
[----:B-1----:R-:W-:-:S03]  /*05e0*/  @!P1 IADD3 R22, P5, PT, R17, R22, RZ ;  /* 0x0000001611169210 */ /* 0x002fc60007fbe0ff */
[----:B------:R-:W4:Y:S01]  /*05f0*/  @!P1 LDG.E.U8 R6, desc[UR16][R24.64] ;  /* 0x0000001018069981 */ /* 0x000f22000c1e1100 */
[----:B------:R-:W-:-:S05]  /*0600*/  @!P1 LEA.HI.X.SX32 R23, R17, R23, 0x1, P5 ;  /* 0x0000001711179211 */ /* 0x000fca00028f0eff */
[----:B------:R-:W4:Y:S04]  /*0610*/  @!P1 LDG.E.U8 R8, desc[UR16][R22.64] ;  /* 0x0000001016089981 */ /* 0x000f28000c1e1100 */
[----:B------:R-:W5:Y:S01]  /*0620*/  @!P1 LDG.E.U8 R24, desc[UR16][R26.64+0x4] ;  /* 0x000004101a189981 */ /* 0x000f62000c1e1100 */
[----:B----4-:R-:W-:-:S05]  /*0630*/  @!P1 VIMNMX.U16x2 R12, PT, PT, R6, R8, PT ;  /* 0x00000008060c9248 */ /* 0x010fca0003fe0200 */
[----:B------:R-:W-:Y:S01]  /*0640*/  @!P1 IMAD.MOV R12, RZ, RZ, -R12 ;  /* 0x000000ffff0c9224 */ /* 0x000fe200078e0a0c */
[----:B------:R-:W-:Y:S02]  /*0650*/  @!P1 VIMNMX.U16x2 R10, PT, PT, R6, R8, !PT ;  /* 0x00000008060a9248 */ /* 0x000fe40007fe0200 */
[----:B------:R-:W4:Y:S02]  /*0660*/  @!P1 LDG.E.U8 R6, desc[UR16][R28.64] ;  /* 0x000000101c069981 */ /* 0x000f24000c1e1100 */
[----:B------:R-:W-:Y:S02]  /*0670*/  @!P1 PRMT R19, R12, 0x7710, RZ ;  /* 0x000077100c139816 */ /* 0x000fe400000000ff */
[----:B------:R-:W4:Y:S03]  /*0680*/  @!P1 LDG.E.U8 R8, desc[UR16][R26.64] ;  /* 0x000000101a089981 */ /* 0x000f26000c1e1100 */
[----:B------:R-:W-:-:S05]  /*0690*/  @!P1 IMAD.IADD R10, R10, 0x1, R19 ;  /* 0x000000010a0a9824 */ /* 0x000fca00078e0213 */
[----:B------:R-:W-:Y:S02]  /*06a0*/  @!P1 LOP3.LUT R12, R10, 0xffff, RZ, 0xc0, !PT ;  /* 0x0000ffff0a0c9812 */ /* 0x000fe400078ec0ff */
[----:B--2---:R-:W-:Y:S01]  /*06b0*/  @!P1 VIMNMX.U16x2 R10, PT, PT, R14, R16, PT ;  /* 0x000000100e0a9248 */ /* 0x004fe20003fe0200 */
[----:B------:R-:W-:Y:S02]  /*06c0*/  IMAD.MOV.U32 R19, RZ, RZ, -0x1 ;  /* 0xffffffffff137424 */ /* 0x000fe400078e00ff */
[--C-:B------:R-:W-:Y:S01]  /*06d0*/  @!P1 IMAD.IADD R19, R12, 0x1, R13.reuse ;  /* 0x000000010c139824 */ /* 0x100fe200078e020d */
[----:B------:R-:W-:Y:S01]  /*06e0*/  @!P1 PRMT R13, R10, 0x7610, R13 ;  /* 0x000076100a0d9816 */ /* 0x000fe2000000000d */
[----:B------:R-:W2:Y:S04]  /*06f0*/  @!P1 LDG.E.U8 R12, desc[UR16][R26.64+0x1] ;  /* 0x000001101a0c9981 */ /* 0x000ea8000c1e1100 */
[----:B------:R-:W2:Y:S01]  /*0700*/  @!P1 LDG.E.U8 R10, desc[UR16][R28.64+0x1] ;  /* 0x000001101c0a9981 */ /* 0x000ea2000c1e1100 */
[----:B------:R-:W-:Y:S01]  /*0710*/  @!P1 IMAD.MOV R21, RZ, RZ, -R13 ;  /* 0x000000ffff159224 */ /* 0x000fe200078e0a0d */
[----:B---3--:R-:W-:-:S02]  /*0720*/  @!P1 VIMNMX.U16x2 R13, PT, PT, R18, R20, PT ;  /* 0x00000014120d9248 */ /* 0x008fc40003fe0200 */
[----:B------:R-:W-:Y:S02]  /*0730*/  @!P1 VIMNMX.U16x2 R14, PT, PT, R14, R16, !PT ;  /* 0x000000100e0e9248 */ /* 0x000fe40007fe0200 */
[----:B------:R-:W-:Y:S02]  /*0740*/  @!P1 PRMT R21, R21, 0x7710, RZ ;  /* 0x0000771015159816 */ /* 0x000fe400000000ff */
[----:B------:R-:W-:-:S03]  /*0750*/  @!P1 PRMT R16, R13, 0x7610, R16 ;  /* 0x000076100d109816 */ /* 0x000fc60000000010 */
[----:B------:R-:W-:Y:S02]  /*0760*/  @!P1 IMAD.IADD R13, R14, 0x1, R21 ;  /* 0x000000010e0d9824 */ /* 0x000fe400078e0215 */
[----:B------:R-:W-:Y:S01]  /*0770*/  @!P1 IMAD.MOV R21, RZ, RZ, -R16 ;  /* 0x000000ffff159224 */ /* 0x000fe200078e0a10 */
[----:B------:R-:W-:Y:S01]  /*0780*/  @!P1 VIMNMX.U16x2 R20, PT, PT, R18, R20, !PT ;  /* 0x0000001412149248 */ /* 0x000fe20007fe0200 */
[----:B------:R-:W3:Y:S03]  /*0790*/  @!P1 LDG.E.U8 R14, desc[UR16][R28.64+0x2] ;  /* 0x000002101c0e9981 */ /* 0x000ee6000c1e1100 */
[----:B------:R-:W-:Y:S01]  /*07a0*/  @!P1 PRMT R21, R21, 0x7710, RZ ;  /* 0x0000771015159816 */ /* 0x000fe200000000ff */
[----:B------:R-:W3:Y:S01]  /*07b0*/  @!P1 LDG.E.U8 R16, desc[UR16][R26.64+0x2] ;  /* 0x000002101a109981 */ /* 0x000ee2000c1e1100 */
[----:B------:R-:W-:-:S03]  /*07c0*/  @!P1 LOP3.LUT R18, R13, 0xffff, RZ, 0xc0, !PT ;  /* 0x0000ffff0d129812 */ /* 0x000fc600078ec0ff */
[----:B------:R-:W-:Y:S02]  /*07d0*/  @!P1 IMAD.IADD R20, R20, 0x1, R21 ;  /* 0x0000000114149824 */ /* 0x000fe400078e0215 */
[----:B------:R-:W-:Y:S02]  /*07e0*/  IMAD.MOV.U32 R13, RZ, RZ, -0x1 ;  /* 0xffffffffff0d7424 */ /* 0x000fe400078e00ff */
[----:B------:R-:W-:Y:S01]  /*07f0*/  @!P1 IMAD.IADD R13, R18, 0x1, R19 ;  /* 0x00000001120d9824 */ /* 0x000fe200078e0213 */
[----:B------:R-:W-:Y:S01]  /*0800*/  @!P1 LOP3.LUT R22, R20, 0xffff, RZ, 0xc0, !PT ;  /* 0x0000ffff14169812 */ /* 0x000fe200078ec0ff */
[----:B------:R-:W5:Y:S04]  /*0810*/  @!P1 LDG.E.U8 R18, desc[UR16][R28.64+0x3] ;  /* 0x000003101c129981 */ /* 0x000f68000c1e1100 */
[----:B------:R0:W5:Y:S01]  /*0820*/  @!P1 LDG.E.U8 R20, desc[UR16][R26.64+0x3] ;  /* 0x000003101a149981 */ /* 0x000162000c1e1100 */
[----:B------:R-:W-:-:S02]  /*0830*/  IMAD.MOV.U32 R19, RZ, RZ, -0x1 ;  /* 0xffffffffff137424 */ /* 0x000fc400078e00ff */
[----:B------:R-:W-:Y:S02]  /*0840*/  @!P1 IMAD.IADD R19, R22, 0x1, R13 ;  /* 0x0000000116139824 */ /* 0x000fe400078e020d */
[----:B------:R1:W5:Y:S01]  /*0850*/  @!P1 LDG.E.U8 R22, desc[UR16][R28.64+0x4] ;  /* 0x000004101c169981 */ /* 0x000362000c1e1100 */
[----:B------:R-:W-:-:S04]  /*0860*/  UIADD3 UR5, UPT, UPT, UR5, 0x8, URZ ;  /* 0x0000000805057890 */ /* 0x000fc8000fffe0ff */
[----:B------:R-:W-:Y:S01]  /*0870*/  UISETP.NE.AND UP2, UPT, UR5, URZ, UPT ;  /* 0x000000ff0500728c */ /* 0x000fe2000bf45270 */
[----:B0-----:R-:W-:Y:S02]  /*0880*/  IADD3 R26, P5, PT, R26, 0x8, RZ ;  /* 0x000000081a1a7810 */ /* 0x001fe40007fbe0ff */
[----:B-1----:R-:W-:-:S03]  /*0890*/  IADD3 R28, P4, PT, R28, 0x8, RZ ;  /* 0x000000081c1c7810 */ /* 0x002fc60007f9e0ff */
[----:B------:R-:W-:Y:S02]  /*08a0*/  IMAD.X R27, RZ, RZ, R27, P5 ;  /* 0x000000ffff1b7224 */ /* 0x000fe400028e061b */
[----:B------:R-:W-:Y:S02]  /*08b0*/  VIADD R15, R15, 0x8 ;  /* 0x000000080f0f7836 */ /* 0x000fe40000000000 */
[----:B------:R-:W-:Y:S02]  /*08c0*/  IMAD.X R29, RZ, RZ, R29, P4 ;  /* 0x000000ffff1d7224 */ /* 0x000fe400020e061d */
[----:B------:R-:W-:Y:S01]  /*08d0*/  VIADD R17, R17, 0x8 ;  /* 0x0000000811117836 */ /* 0x000fe20000000000 */
[----:B----4-:R-:W-:-:S05]  /*08e0*/  @!P1 VIMNMX.U16x2 R13, PT, PT, R6, R8, PT ;  /* 0x00000008060d9248 */ /* 0x010fca0003fe0200 */
[----:B------:R-:W-:Y:S01]  /*08f0*/  @!P1 IMAD.MOV R13, RZ, RZ, -R13 ;  /* 0x000000ffff0d9224 */ /* 0x000fe200078e0a0d */
[----:B------:R-:W-:-:S04]  /*0900*/  @!P1 VIMNMX.U16x2 R6, PT, PT, R6, R8, !PT ;  /* 0x0000000806069248 */ /* 0x000fc80007fe0200 */
[----:B------:R-:W-:-:S05]  /*0910*/  @!P1 PRMT R13, R13, 0x7710, RZ ;  /* 0x000077100d0d9816 */ /* 0x000fca00000000ff */
[----:B------:R-:W-:Y:S01]  /*0920*/  @!P1 IMAD.IADD R8, R6, 0x1, R13 ;  /* 0x0000000106089824 */ /* 0x000fe200078e020d */
[CC--:B--2---:R-:W-:Y:S02]  /*0930*/  @!P1 VIMNMX.U16x2 R6, PT, PT, R10.reuse, R12.reuse, PT ;  /* 0x0000000c0a069248 */ /* 0x0c4fe40003fe0200 */
[----:B------:R-:W-:Y:S02]  /*0940*/  @!P1 VIMNMX.U16x2 R10, PT, PT, R10, R12, !PT ;  /* 0x0000000c0a0a9248 */ /* 0x000fe40007fe0200 */
[----:B------:R-:W-:Y:S02]  /*0950*/  @!P1 PRMT R12, R6, 0x7610, R12 ;  /* 0x00007610060c9816 */ /* 0x000fe4000000000c */
[----:B------:R-:W-:-:S03]  /*0960*/  @!P1 LOP3.LUT R6, R8, 0xffff, RZ, 0xc0, !PT ;  /* 0x0000ffff08069812 */ /* 0x000fc600078ec0ff */
[----:B------:R-:W-:Y:S02]  /*0970*/  @!P1 IMAD.MOV R12, RZ, RZ, -R12 ;  /* 0x000000ffff0c9224 */ /* 0x000fe400078e0a0c */
[----:B------:R-:W-:Y:S02]  /*0980*/  IMAD.MOV.U32 R8, RZ, RZ, -0x1 ;  /* 0xffffffffff087424 */ /* 0x000fe400078e00ff */
[----:B------:R-:W-:Y:S01]  /*0990*/  @!P1 IMAD.IADD R8, R6, 0x1, R19 ;  /* 0x0000000106089824 */ /* 0x000fe200078e0213 */
[----:B------:R-:W-:Y:S02]  /*09a0*/  @!P1 PRMT R13, R12, 0x7710, RZ ;  /* 0x000077100c0d9816 */ /* 0x000fe400000000ff */
[----:B---3--:R-:W-:-:S03]  /*09b0*/  @!P1 VIMNMX.U16x2 R6, PT, PT, R14, R16, PT ;  /* 0x000000100e069248 */ /* 0x008fc60003fe0200 */
[----:B------:R-:W-:Y:S01]  /*09c0*/  @!P1 IMAD.IADD R10, R10, 0x1, R13 ;  /* 0x000000010a0a9824 */ /* 0x000fe200078e020d */
[----:B------:R-:W-:-:S04]  /*09d0*/  @!P1 PRMT R12, R6, 0x7610, R12 ;  /* 0x00007610060c9816 */ /* 0x000fc8000000000c */
[----:B------:R-:W-:Y:S01]  /*09e0*/  @!P1 LOP3.LUT R13, R10, 0xffff, RZ, 0xc0, !PT ;  /* 0x0000ffff0a0d9812 */ /* 0x000fe200078ec0ff */
[----:B------:R-:W-:Y:S02]  /*09f0*/  @!P1 IMAD.MOV R12, RZ, RZ, -R12 ;  /* 0x000000ffff0c9224 */ /* 0x000fe400078e0a0c */
[----:B------:R-:W-:Y:S01]  /*0a00*/  IMAD.MOV.U32 R6, RZ, RZ, -0x1 ;  /* 0xffffffffff067424 */ /* 0x000fe200078e00ff */
[----:B-----5:R-:W-:Y:S01]  /*0a10*/  @!P1 VIMNMX.U16x2 R10, PT, PT, R18, R20, PT ;  /* 0x00000014120a9248 */ /* 0x020fe20003fe0200 */
[----:B------:R-:W-:Y:S01]  /*0a20*/  @!P1 IMAD.IADD R6, R13, 0x1, R8 ;  /* 0x000000010d069824 */ /* 0x000fe200078e0208 */
[----:B------:R-:W-:Y:S02]  /*0a30*/  @!P1 PRMT R13, R12, 0x7710, RZ ;  /* 0x000077100c0d9816 */ /* 0x000fe400000000ff */
[----:B------:R-:W-:Y:S02]  /*0a40*/  @!P1 PRMT R12, R10, 0x7610, R12 ;  /* 0x000076100a0c9816 */ /* 0x000fe4000000000c */
[----:B------:R-:W-:-:S02]  /*0a50*/  @!P1 VIMNMX.U16x2 R14, PT, PT, R14, R16, !PT ;  /* 0x000000100e0e9248 */ /* 0x000fc40007fe0200 */
[----:B------:R-:W-:Y:S01]  /*0a60*/  @!P1 VIMNMX.U16x2 R16, PT, PT, R22, R24, PT ;  /* 0x0000001816109248 */ /* 0x000fe20003fe0200 */
[----:B------:R-:W-:Y:S01]  /*0a70*/  @!P1 IMAD.MOV R19, RZ, RZ, -R12 ;  /* 0x000000ffff139224 */ /* 0x000fe200078e0a0c */
[----:B------:R-:W-:Y:S02]  /*0a80*/  @!P1 PRMT R8, R14, 0x7610, R8 ;  /* 0x000076100e089816 */ /* 0x000fe40000000008 */
[----:B------:R-:W-:Y:S02]  /*0a90*/  @!P1 PRMT R12, R16, 0x7610, R12 ;  /* 0x00007610100c9816 */ /* 0x000fe4000000000c */
[----:B------:R-:W-:Y:S01]  /*0aa0*/  @!P1 VIMNMX.U16x2 R14, PT, PT, R18, R20, !PT ;  /* 0x00000014120e9248 */ /* 0x000fe20007fe0200 */
[----:B------:R-:W-:Y:S01]  /*0ab0*/  @!P1 IMAD.IADD R10, R8, 0x1, R13 ;  /* 0x00000001080a9824 */ /* 0x000fe200078e020d */
[----:B------:R-:W-:Y:S01]  /*0ac0*/  @!P1 PRMT R19, R19, 0x7710, RZ ;  /* 0x0000771013139816 */ /* 0x000fe200000000ff */
[----:B------:R-:W-:-:S03]  /*0ad0*/  @!P1 IMAD.MOV R12, RZ, RZ, -R12 ;  /* 0x000000ffff0c9224 */ /* 0x000fc600078e0a0c */
[----:B------:R-:W-:Y:S01]  /*0ae0*/  @!P1 LOP3.LUT R13, R10, 0xffff, RZ, 0xc0, !PT ;  /* 0x0000ffff0a0d9812 */ /* 0x000fe200078ec0ff */
[----:B------:R-:W-:Y:S01]  /*0af0*/  @!P1 IMAD.IADD R14, R14, 0x1, R19 ;  /* 0x000000010e0e9824 */ /* 0x000fe200078e0213 */
[----:B------:R-:W-:Y:S02]  /*0b00*/  @!P1 VIMNMX.U16x2 R10, PT, PT, R22, R24, !PT ;  /* 0x00000018160a9248 */ /* 0x000fe40007fe0200 */
[----:B------:R-:W-:Y:S01]  /*0b10*/  @!P1 PRMT R19, R12, 0x7710, RZ ;  /* 0x000077100c139816 */ /* 0x000fe200000000ff */
[----:B------:R-:W-:Y:S02]  /*0b20*/  IMAD.MOV.U32 R8, RZ, RZ, -0x1 ;  /* 0xffffffffff087424 */ /* 0x000fe400078e00ff */
[----:B------:R-:W-:Y:S01]  /*0b30*/  @!P1 IMAD.IADD R8, R13, 0x1, R6 ;  /* 0x000000010d089824 */ /* 0x000fe200078e0206 */
[----:B------:R-:W-:Y:S01]  /*0b40*/  @!P1 LOP3.LUT R13, R14, 0xffff, RZ, 0xc0, !PT ;  /* 0x0000ffff0e0d9812 */ /* 0x000fe200078ec0ff */
[----:B------:R-:W-:Y:S02]  /*0b50*/  @!P1 IMAD.IADD R10, R10, 0x1, R19 ;  /* 0x000000010a0a9824 */ /* 0x000fe400078e0213 */
[----:B------:R-:W-:-:S02]  /*0b60*/  IMAD.MOV.U32 R6, RZ, RZ, -0x1 ;  /* 0xffffffffff067424 */ /* 0x000fc400078e00ff */
[----:B------:R-:W-:Y:S01]  /*0b70*/  @!P1 IMAD.IADD R6, R13, 0x1, R8 ;  /* 0x000000010d069824 */ /* 0x000fe200078e0208 */
[----:B------:R-:W-:Y:S01]  /*0b80*/  @!P1 LOP3.LUT R19, R10, 0xffff, RZ, 0xc0, !PT ;  /* 0x0000ffff0a139812 */ /* 0x000fe200078ec0ff */
[----:B------:R-:W-:-:S04]  /*0b90*/  IMAD.MOV.U32 R13, RZ, RZ, -0x1 ;  /* 0xffffffffff0d7424 */ /* 0x000fc800078e00ff */
[----:B------:R-:W-:Y:S01]  /*0ba0*/  @!P1 IMAD.IADD R13, R19, 0x1, R6 ;  /* 0x00000001130d9824 */ /* 0x000fe200078e0206 */
[----:B------:R-:W-:Y:S06]  /*0bb0*/  BRA.U UP2, `(.L_x_4) ;  /* 0xfffffff902687547 */ /* 0x000fec000b83ffff */
[----:B------:R-:W-:-:S05]  /*0bc0*/  UMOV UR5, UR10 ;  /* 0x0000000a00057c82 */ /* 0x000fca0008000000 */
.L_x_3:
[----:B------:R-:W-:-:S09]  /*0bd0*/  UISETP.NE.AND UP2, UPT, UR22, URZ, UPT ;  /* 0x000000ff1600728c */ /* 0x000fd2000bf45270 */
[----:B------:R-:W-:Y:S05]  /*0be0*/  BRA.U !UP2, `(.L_x_5) ;  /* 0x000000090a0c7547 */ /* 0x000fea000b800000 */
[----:B------:R-:W-:Y:S01]  /*0bf0*/  UISETP.NE.AND UP2, UPT, UR11, URZ, UPT ;  /* 0x000000ff0b00728c */ /* 0x000fe2000bf45270 */
[----:B------:R-:W-:Y:S10]  /*0c00*/  BRA.U !UP1, `(.L_x_6) ;  /* 0x0000000109ec7547 */ /* 0x000ff4000b800000 */
[----:B------:R-:W0:Y:S01]  /*0c10*/  LDCU.128 UR24, c[0x0][0x380] ;  /* 0x00007000ff1877ac */ /* 0x000e220008000c00 */
[----:B------:R-:W-:Y:S02]  /*0c20*/  @!P1 VIADD R8, R9, UR5 ;  /* 0x0000000509089c36 */ /* 0x000fe40008000000 */
[----:B------:R-:W-:Y:S01]  /*0c30*/  IMAD.U32 R6, RZ, RZ, UR15 ;  /* 0x0000000fff067e24 */ /* 0x000fe2000f8e00ff */
[----:B------:R-:W-:-:S03]  /*0c40*/  USHF.R.S32.HI UR14, URZ, 0x1f, UR15 ;  /* 0x0000001fff0e7899 */ /* 0x000fc6000801140f */
[----:B------:R-:W-:Y:S01]  /*0c50*/  @!P1 VIADD R6, R6, UR5 ;  /* 0x0000000506069c36 */ /* 0x000fe20008000000 */
[C---:B0-----:R-:W-:Y:S01]  /*0c60*/  @!P1 IADD3 R16, P4, PT, R8.reuse, UR24, RZ ;  /* 0x0000001808109c10 */ /* 0x041fe2000ff9e0ff */
[----:B------:R-:W-:Y:S01]  /*0c70*/  UIADD3 UR13, UP3, UP4, UR15, UR26, UR5 ;  /* 0x0000001a0f0d7290 */ /* 0x000fe2000fc7e005 */
[----:B------:R-:W-:Y:S02]  /*0c80*/  IMAD.U32 R24, RZ, RZ, UR24 ;  /* 0x00000018ff187e24 */ /* 0x000fe4000f8e00ff */
[----:B------:R-:W-:Y:S02]  /*0c90*/  @!P1 LEA.HI.X.SX32 R17, R8, UR25, 0x1, P4 ;  /* 0x0000001908119c11 */ /* 0x000fe4000a0f0eff */
[----:B------:R-:W-:-:S04]  /*0ca0*/  @!P1 IADD3 R26, P4, PT, R6, UR26, RZ ;  /* 0x0000001a061a9c10 */ /* 0x000fc8000ff9e0ff */
[----:B------:R-:W-:Y:S01]  /*0cb0*/  @!P1 LEA.HI.X.SX32 R27, R6, UR27, 0x1, P4 ;  /* 0x0000001b061b9c11 */ /* 0x000fe2000a0f0eff */
[----:B------:R-:W-:Y:S01]  /*0cc0*/  UIADD3.X UR14, UPT, UPT, UR14, UR27, URZ, UP3, UP4 ;  /* 0x0000001b0e0e7290 */ /* 0x000fe20009fe84ff */
[----:B------:R-:W2:Y:S01]  /*0cd0*/  @!P1 LDG.E.U8 R6, desc[UR16][R16.64] ;  /* 0x0000001010069981 */ /* 0x000ea2000c1e1100 */
[----:B------:R-:W-:Y:S02]  /*0ce0*/  SHF.R.S32.HI R10, RZ, 0x1f, R9 ;  /* 0x0000001fff0a7819 */ /* 0x000fe40000011409 */
[----:B------:R-:W-:Y:S01]  /*0cf0*/  IADD3 R24, P4, P5, R9, UR5, R24 ;  /* 0x0000000509187c10 */ /* 0x000fe2000fd9e018 */
[----:B------:R-:W2:Y:S01]  /*0d00*/  @!P1 LDG.E.U8 R8, desc[UR16][R26.64] ;  /* 0x000000101a089981 */ /* 0x000ea2000c1e1100 */
[----:B------:R-:W-:Y:S02]  /*0d10*/  IMAD.U32 R22, RZ, RZ, UR13 ;  /* 0x0000000dff167e24 */ /* 0x000fe4000f8e00ff */
[----:B------:R-:W-:Y:S01]  /*0d20*/  IADD3.X R25, PT, PT, R10, UR25, RZ, P4, P5 ;  /* 0x000000190a197c10 */ /* 0x000fe2000a7ea4ff */
[----:B------:R-:W-:-:S04]  /*0d30*/  IMAD.U32 R23, RZ, RZ, UR14 ;  /* 0x0000000eff177e24 */ /* 0x000fc8000f8e00ff */
[----:B------:R-:W3:Y:S04]  /*0d40*/  @!P1 LDG.E.U8 R10, desc[UR16][R24.64+0x1] ;  /* 0x00000110180a9981 */ /* 0x000ee8000c1e1100 */
[----:B------:R-:W3:Y:S04]  /*0d50*/  @!P1 LDG.E.U8 R12, desc[UR16][R22.64+0x1] ;  /* 0x00000110160c9981 */ /* 0x000ee8000c1e1100 */
[----:B------:R-:W4:Y:S04]  /*0d60*/  @!P1 LDG.E.U8 R14, desc[UR16][R24.64+0x2] ;  /* 0x00000210180e9981 */ /* 0x000f28000c1e1100 */
[----:B------:R-:W4:Y:S04]  /*0d70*/  @!P1 LDG.E.U8 R18, desc[UR16][R22.64+0x2] ;  /* 0x0000021016129981 */ /* 0x000f28000c1e1100 */
[----:B------:R-:W5:Y:S04]  /*0d80*/  @!P1 LDG.E.U8 R16, desc[UR16][R24.64+0x3] ;  /* 0x0000031018109981 */ /* 0x000f68000c1e1100 */
[----:B------:R-:W5:Y:S01]  /*0d90*/  @!P1 LDG.E.U8 R20, desc[UR16][R22.64+0x3] ;  /* 0x0000031016149981 */ /* 0x000f62000c1e1100 */
[----:B------:R-:W-:Y:S01]  /*0da0*/  UIADD3 UR5, UPT, UPT, UR5, 0x4, URZ ;  /* 0x0000000405057890 */ /* 0x000fe2000fffe0ff */
[----:B--2---:R-:W-:-:S05]  /*0db0*/  @!P1 VIMNMX.U16x2 R15, PT, PT, R6, R8, PT ;  /* 0x00000008060f9248 */ /* 0x004fca0003fe0200 */
[----:B------:R-:W-:Y:S01]  /*0dc0*/  @!P1 IMAD.MOV R15, RZ, RZ, -R15 ;  /* 0x000000ffff0f9224 */ /* 0x000fe200078e0a0f */
[----:B------:R-:W-:-:S04]  /*0dd0*/  @!P1 VIMNMX.U16x2 R6, PT, PT, R6, R8, !PT ;  /* 0x0000000806069248 */ /* 0x000fc80007fe0200 */
[----:B------:R-:W-:Y:S02]  /*0de0*/  @!P1 PRMT R17, R15, 0x7710, RZ ;  /* 0x000077100f119816 */ /* 0x000fe400000000ff */
[----:B---3--:R-:W-:-:S04]  /*0df0*/  @!P1 VIMNMX.U16x2 R8, PT, PT, R10, R12, PT ;  /* 0x0000000c0a089248 */ /* 0x008fc80003fe0200 */
[----:B------:R-:W-:Y:S01]  /*0e00*/  @!P1 PRMT R15, R8, 0x7610, R15 ;  /* 0x00007610080f9816 */ /* 0x000fe2000000000f */
[----:B------:R-:W-:-:S04]  /*0e10*/  @!P1 IMAD.IADD R8, R6, 0x1, R17 ;  /* 0x0000000106089824 */ /* 0x000fc800078e0211 */
[----:B------:R-:W-:Y:S01]  /*0e20*/  @!P1 IMAD.MOV R15, RZ, RZ, -R15 ;  /* 0x000000ffff0f9224 */ /* 0x000fe200078e0a0f */
[----:B------:R-:W-:Y:S01]  /*0e30*/  @!P1 LOP3.LUT R8, R8, 0xffff, RZ, 0xc0, !PT ;  /* 0x0000ffff08089812 */ /* 0x000fe200078ec0ff */
[----:B------:R-:W-:Y:S01]  /*0e40*/  IMAD.MOV.U32 R6, RZ, RZ, -0x1 ;  /* 0xffffffffff067424 */ /* 0x000fe200078e00ff */
[----:B------:R-:W-:Y:S02]  /*0e50*/  @!P1 VIMNMX.U16x2 R10, PT, PT, R10, R12, !PT ;  /* 0x0000000c0a0a9248 */ /* 0x000fe40007fe0200 */
[----:B------:R-:W-:Y:S01]  /*0e60*/  @!P1 PRMT R15, R15, 0x7710, RZ ;  /* 0x000077100f0f9816 */ /* 0x000fe200000000ff */
[----:B------:R-:W-:Y:S01]  /*0e70*/  @!P1 IMAD.IADD R6, R13, 0x1, R8 ;  /* 0x000000010d069824 */ /* 0x000fe200078e0208 */
[----:B----4-:R-:W-:Y:S02]  /*0e80*/  @!P1 VIMNMX.U16x2 R8, PT, PT, R14, R18, PT ;  /* 0x000000120e089248 */ /* 0x010fe40003fe0200 */
[----:B-----5:R-:W-:Y:S01]  /*0e90*/  @!P1 VIMNMX.U16x2 R13, PT, PT, R16, R20, PT ;  /* 0x00000014100d9248 */ /* 0x020fe20003fe0200 */
[----:B------:R-:W-:-:S02]  /*0ea0*/  @!P1 IMAD.IADD R10, R10, 0x1, R15 ;  /* 0x000000010a0a9824 */ /* 0x000fc400078e020f */
[----:B------:R-:W-:Y:S02]  /*0eb0*/  @!P1 IMAD.MOV R15, RZ, RZ, -R8 ;  /* 0x000000ffff0f9224 */ /* 0x000fe400078e0a08 */
[----:B------:R-:W-:Y:S01]  /*0ec0*/  @!P1 IMAD.MOV R13, RZ, RZ, -R13 ;  /* 0x000000ffff0d9224 */ /* 0x000fe200078e0a0d */
[----:B------:R-:W-:Y:S02]  /*0ed0*/  @!P1 VIMNMX.U16x2 R12, PT, PT, R14, R18, !PT ;  /* 0x000000120e0c9248 */ /* 0x000fe40007fe0200 */
[----:B------:R-:W-:Y:S02]  /*0ee0*/  @!P1 PRMT R15, R15, 0x7710, RZ ;  /* 0x000077100f0f9816 */ /* 0x000fe400000000ff */
[----:B------:R-:W-:Y:S02]  /*0ef0*/  @!P1 PRMT R17, R13, 0x7710, RZ ;  /* 0x000077100d119816 */ /* 0x000fe400000000ff */
[----:B------:R-:W-:Y:S01]  /*0f00*/  @!P1 VIMNMX.U16x2 R14, PT, PT, R16, R20, !PT ;  /* 0x00000014100e9248 */ /* 0x000fe20007fe0200 */
[----:B------:R-:W-:Y:S01]  /*0f10*/  @!P1 IMAD.IADD R12, R12, 0x1, R15 ;  /* 0x000000010c0c9824 */ /* 0x000fe200078e020f */
[----:B------:R-:W-:Y:S01]  /*0f20*/  @!P1 LOP3.LUT R13, R10, 0xffff, RZ, 0xc0, !PT ;  /* 0x0000ffff0a0d9812 */ /* 0x000fe200078ec0ff */
[----:B------:R-:W-:-:S02]  /*0f30*/  IMAD.MOV.U32 R8, RZ, RZ, -0x1 ;  /* 0xffffffffff087424 */ /* 0x000fc400078e00ff */
[----:B------:R-:W-:Y:S02]  /*0f40*/  @!P1 IMAD.IADD R14, R14, 0x1, R17 ;  /* 0x000000010e0e9824 */ /* 0x000fe400078e0211 */
[----:B------:R-:W-:Y:S01]  /*0f50*/  @!P1 IMAD.IADD R8, R13, 0x1, R6 ;  /* 0x000000010d089824 */ /* 0x000fe200078e0206 */
[----:B------:R-:W-:Y:S01]  /*0f60*/  @!P1 LOP3.LUT R13, R12, 0xffff, RZ, 0xc0, !PT ;  /* 0x0000ffff0c0d9812 */ /* 0x000fe200078ec0ff */
[----:B------:R-:W-:Y:S01]  /*0f70*/  IMAD.MOV.U32 R6, RZ, RZ, -0x1 ;  /* 0xffffffffff067424 */ /* 0x000fe200078e00ff */
[----:B------:R-:W-:-:S03]  /*0f80*/  @!P1 LOP3.LUT R15, R14, 0xffff, RZ, 0xc0, !PT ;  /* 0x0000ffff0e0f9812 */ /* 0x000fc600078ec0ff */
[----:B------:R-:W-:Y:S02]  /*0f90*/  @!P1 IMAD.IADD R6, R13, 0x1, R8 ;  /* 0x000000010d069824 */ /* 0x000fe400078e0208 */
[----:B------:R-:W-:Y:S02]  /*0fa0*/  IMAD.MOV.U32 R13, RZ, RZ, -0x1 ;  /* 0xffffffffff0d7424 */ /* 0x000fe400078e00ff */
[----:B------:R-:W-:-:S07]  /*0fb0*/  @!P1 IMAD.IADD R13, R15, 0x1, R6 ;  /* 0x000000010f0d9824 */ /* 0x000fce00078e0206 */
.L_x_6:
[----:B------:R-:W-:Y:S05]  /*0fc0*/  BRA.U !UP2, `(.L_x_5) ;  /* 0x000000050a147547 */ /* 0x000fea000b800000 */
[----:B------:R-:W-:Y:S01]  /*0fd0*/  UISETP.NE.AND UP2, UPT, UR11, 0x1, UPT ;  /* 0x000000010b00788c */ /* 0x000fe2000bf45270 */
[----:B------:R-:W-:-:S08]  /*0fe0*/  IMAD.MOV.U32 R6, RZ, RZ, R13 ;  /* 0x000000ffff067224 */ /* 0x000fd000078e000d */
[----:B------:R-:W-:Y:S05]  /*0ff0*/  BRA.U !UP2, `(.L_x_7) ;  /* 0x000000010aac7547 */ /* 0x000fea000b800000 */
[----:B------:R-:W0:Y:S01]  /*1000*/  LDC.64 R20, c[0x0][0x380] ;  /* 0x0000e000ff147b82 */ /* 0x000e220000000a00 */
[----:B------:R-:W-:Y:S02]  /*1010*/  @!P1 VIADD R6, R9, UR5 ;  /* 0x0000000509069c36 */ /* 0x000fe40008000000 */
[----:B------:R-:W-:Y:S02]  /*1020*/  IMAD.U32 R8, RZ, RZ, UR15 ;  /* 0x0000000fff087e24 */ /* 0x000fe4000f8e00ff */
[----:B------:R-:W-:Y:S02]  /*1030*/  IMAD.U32 R23, RZ, RZ, UR15 ;  /* 0x0000000fff177e24 */ /* 0x000fe4000f8e00ff */
[----:B------:R-:W-:Y:S01]  /*1040*/  IMAD.U32 R10, RZ, RZ, UR15 ;  /* 0x0000000fff0a7e24 */ /* 0x000fe2000f8e00ff */
[----:B------:R-:W1:Y:S01]  /*1050*/  LDC.64 R16, c[0x0][0x388] ;  /* 0x0000e200ff107b82 */ /* 0x000e620000000a00 */
[----:B------:R-:W-:-:S03]  /*1060*/  @!P1 VIADD R8, R8, UR5 ;  /* 0x0000000508089c36 */ /* 0x000fc60008000000 */
[----:B------:R-:W-:-:S04]  /*1070*/  @!P1 SHF.R.S32.HI R10, RZ, 0x1f, R10 ;  /* 0x0000001fff0a9819 */ /* 0x000fc8000001140a */
[----:B------:R-:W2:Y:S08]  /*1080*/  LDC.64 R18, c[0x0][0x388] ;  /* 0x0000e200ff127b82 */ /* 0x000eb00000000a00 */
[----:B------:R-:W3:Y:S01]  /*1090*/  LDC.64 R14, c[0x0][0x380] ;  /* 0x0000e000ff0e7b82 */ /* 0x000ee20000000a00 */
[----:B0-----:R-:W-:-:S04]  /*10a0*/  @!P1 IADD3 R20, P4, PT, R6, R20, RZ ;  /* 0x0000001406149210 */ /* 0x001fc80007f9e0ff */
[----:B------:R-:W-:Y:S02]  /*10b0*/  @!P1 LEA.HI.X.SX32 R21, R6, R21, 0x1, P4 ;  /* 0x0000001506159211 */ /* 0x000fe400020f0eff */
[----:B------:R-:W-:Y:S02]  /*10c0*/  @!P1 SHF.R.S32.HI R6, RZ, 0x1f, R9 ;  /* 0x0000001fff069819 */ /* 0x000fe40000011409 */
[----:B-1----:R-:W-:-:S04]  /*10d0*/  @!P1 IADD3 R16, P5, P6, R23, UR5, R16 ;  /* 0x0000000517109c10 */ /* 0x002fc8000febe010 */
[----:B------:R-:W-:Y:S02]  /*10e0*/  @!P1 IADD3.X R17, PT, PT, R10, R17, RZ, P5, P6 ;  /* 0x000000110a119210 */ /* 0x000fe40002fec4ff */
[----:B--2---:R-:W-:-:S03]  /*10f0*/  @!P1 IADD3 R18, P4, PT, R8, R18, RZ ;  /* 0x0000001208129210 */ /* 0x004fc60007f9e0ff */
[----:B------:R-:W2:Y:S01]  /*1100*/  @!P1 LDG.E.U8 R16, desc[UR16][R16.64+0x1] ;  /* 0x0000011010109981 */ /* 0x000ea2000c1e1100 */
[----:B------:R-:W-:Y:S02]  /*1110*/  @!P1 LEA.HI.X.SX32 R19, R8, R19, 0x1, P4 ;  /* 0x0000001308139211 */ /* 0x000fe400020f0eff */
[----:B---3--:R-:W-:-:S03]  /*1120*/  @!P1 IADD3 R14, P5, P6, R9, UR5, R14 ;  /* 0x00000005090e9c10 */ /* 0x008fc6000febe00e */
[----:B------:R-:W3:Y:S01]  /*1130*/  @!P1 LDG.E.U8 R18, desc[UR16][R18.64] ;  /* 0x0000001012129981 */ /* 0x000ee2000c1e1100 */
[----:B------:R-:W-:-:S03]  /*1140*/  @!P1 IADD3.X R15, PT, PT, R6, R15, RZ, P5, P6 ;  /* 0x0000000f060f9210 */ /* 0x000fc60002fec4ff */
[----:B------:R-:W3:Y:S04]  /*1150*/  @!P1 LDG.E.U8 R6, desc[UR16][R20.64] ;  /* 0x0000001014069981 */ /* 0x000ee8000c1e1100 */
[----:B------:R-:W2:Y:S01]  /*1160*/  @!P1 LDG.E.U8 R14, desc[UR16][R14.64+0x1] ;  /* 0x000001100e0e9981 */ /* 0x000ea2000c1e1100 */
[----:B------:R-:W-:Y:S01]  /*1170*/  UIADD3 UR5, UPT, UPT, UR5, 0x2, URZ ;  /* 0x0000000205057890 */ /* 0x000fe2000fffe0ff */
[----:B---3--:R-:W-:Y:S02]  /*1180*/  @!P1 VIMNMX.U16x2 R8, PT, PT, R6, R18, PT ;  /* 0x0000001206089248 */ /* 0x008fe40003fe0200 */
[----:B--2---:R-:W-:-:S03]  /*1190*/  @!P1 VIMNMX.U16x2 R15, PT, PT, R14, R16, PT ;  /* 0x000000100e0f9248 */ /* 0x004fc60003fe0200 */
[----:B------:R-:W-:Y:S01]  /*11a0*/  @!P1 IMAD.MOV R10, RZ, RZ, -R8 ;  /* 0x000000ffff0a9224 */ /* 0x000fe200078e0a08 */
[----:B------:R-:W-:Y:S02]  /*11b0*/  @!P1 VIMNMX.U16x2 R12, PT, PT, R6, R18, !PT ;  /* 0x00000012060c9248 */ /* 0x000fe40007fe0200 */
[----:B------:R-:W-:Y:S02]  /*11c0*/  @!P1 PRMT R6, R15, 0x7610, R6 ;  /* 0x000076100f069816 */ /* 0x000fe40000000006 */
[----:B------:R-:W-:Y:S02]  /*11d0*/  @!P1 PRMT R8, R12, 0x7610, R8 ;  /* 0x000076100c089816 */ /* 0x000fe40000000008 */
[----:B------:R-:W-:Y:S01]  /*11e0*/  @!P1 PRMT R21, R10, 0x7710, RZ ;  /* 0x000077100a159816 */ /* 0x000fe200000000ff */
[----:B------:R-:W-:Y:S01]  /*11f0*/  @!P1 IMAD.MOV R10, RZ, RZ, -R6 ;  /* 0x000000ffff0a9224 */ /* 0x000fe200078e0a06 */
[----:B------:R-:W-:-:S03]  /*1200*/  @!P1 VIMNMX.U16x2 R12, PT, PT, R14, R16, !PT ;  /* 0x000000100e0c9248 */ /* 0x000fc60007fe0200 */
[----:B------:R-:W-:Y:S01]  /*1210*/  @!P1 IMAD.IADD R21, R8, 0x1, R21 ;  /* 0x0000000108159824 */ /* 0x000fe200078e0215 */
[----:B------:R-:W-:Y:S02]  /*1220*/  @!P1 PRMT R6, R12, 0x7610, R6 ;  /* 0x000076100c069816 */ /* 0x000fe40000000006 */
[----:B------:R-:W-:Y:S02]  /*1230*/  @!P1 PRMT R15, R10, 0x7710, RZ ;  /* 0x000077100a0f9816 */ /* 0x000fe400000000ff */
[----:B------:R-:W-:-:S03]  /*1240*/  @!P1 LOP3.LUT R12, R21, 0xffff, RZ, 0xc0, !PT ;  /* 0x0000ffff150c9812 */ /* 0x000fc600078ec0ff */
[----:B------:R-:W-:Y:S02]  /*1250*/  @!P1 IMAD.IADD R10, R6, 0x1, R15 ;  /* 0x00000001060a9824 */ /* 0x000fe400078e020f */
[----:B------:R-:W-:Y:S02]  /*1260*/  IMAD.MOV.U32 R8, RZ, RZ, -0x1 ;  /* 0xffffffffff087424 */ /* 0x000fe400078e00ff */
[----:B------:R-:W-:Y:S01]  /*1270*/  @!P1 IMAD.IADD R8, R13, 0x1, R12 ;  /* 0x000000010d089824 */ /* 0x000fe200078e020c */
[----:B------:R-:W-:Y:S01]  /*1280*/  @!P1 LOP3.LUT R13, R10, 0xffff, RZ, 0xc0, !PT ;  /* 0x0000ffff0a0d9812 */ /* 0x000fe200078ec0ff */
[----:B------:R-:W-:-:S04]  /*1290*/  IMAD.MOV.U32 R6, RZ, RZ, -0x1 ;  /* 0xffffffffff067424 */ /* 0x000fc800078e00ff */
[----:B------:R-:W-:-:S07]  /*12a0*/  @!P1 IMAD.IADD R6, R13, 0x1, R8 ;  /* 0x000000010d069824 */ /* 0x000fce00078e0208 */
.L_x_7:
[----:B------:R-:W-:Y:S01]  /*12b0*/  BSSY.RECONVERGENT B0, `(.L_x_5) ;  /* 0x0000016000007945 */ /* 0x000fe20003800200 */
[----:B------:R-:W-:-:S03]  /*12c0*/  SEL R13, R6, 0xffffffff, !P2 ;  /* 0xffffffff060d7807 */ /* 0x000fc60005000000 */
[----:B------:R-:W-:Y:S05]  /*12d0*/  @P3 BRA `(.L_x_8) ;  /* 0x00000000004c3947 */ /* 0x000fea0003800000 */
[----:B------:R-:W0:Y:S01]  /*12e0*/  LDCU.128 UR24, c[0x0][0x380] ;  /* 0x00007000ff1877ac */ /* 0x000e220008000c00 */
[----:B------:R-:W-:Y:S01]  /*12f0*/  VIADD R9, R9, UR5 ;  /* 0x0000000509097c36 */ /* 0x000fe20008000000 */
[----:B------:R-:W-:-:S04]  /*1300*/  UIADD3 UR13, UPT, UPT, UR15, UR5, URZ ;  /* 0x000000050f0d7290 */ /* 0x000fc8000fffe0ff */
[----:B0-----:R-:W-:Y:S01]  /*1310*/  UIADD3 UR14, UP2, UPT, UR13, UR26, URZ ;  /* 0x0000001a0d0e7290 */ /* 0x001fe2000ff5e0ff */
[----:B------:R-:W-:-:S03]  /*1320*/  IADD3 R8, P4, PT, R9, UR24, RZ ;  /* 0x0000001809087c10 */ /* 0x000fc6000ff9e0ff */
[----:B------:R-:W-:Y:S01]  /*1330*/  ULEA.HI.X.SX32 UR13, UR13, UR27, 0x1, UP2 ;  /* 0x0000001b0d0d7291 */ /* 0x000fe200090f0eff */
[----:B------:R-:W-:Y:S01]  /*1340*/  LEA.HI.X.SX32 R9, R9, UR25, 0x1, P4 ;  /* 0x0000001909097c11 */ /* 0x000fe2000a0f0eff */
[----:B------:R-:W-:-:S04]  /*1350*/  IMAD.U32 R14, RZ, RZ, UR14 ;  /* 0x0000000eff0e7e24 */ /* 0x000fc8000f8e00ff */
[----:B------:R-:W-:Y:S01]  /*1360*/  IMAD.U32 R15, RZ, RZ, UR13 ;  /* 0x0000000dff0f7e24 */ /* 0x000fe2000f8e00ff */
[----:B------:R-:W2:Y:S04]  /*1370*/  LDG.E.U8 R8, desc[UR16][R8.64] ;  /* 0x0000001008087981 */ /* 0x000ea8000c1e1100 */
[----:B------:R-:W2:Y:S02]  /*1380*/  LDG.E.U8 R14, desc[UR16][R14.64] ;  /* 0x000000100e0e7981 */ /* 0x000ea4000c1e1100 */
[CC--:B--2---:R-:W-:Y:S02]  /*1390*/  VIMNMX.U16x2 R10, PT, PT, R8.reuse, R14.reuse, PT ;  /* 0x0000000e080a7248 */ /* 0x0c4fe40003fe0200 */
[----:B------:R-:W-:-:S03]  /*13a0*/  VIMNMX.U16x2 R9, PT, PT, R8, R14, !PT ;  /* 0x0000000e08097248 */ /* 0x000fc60007fe0200 */
[--C-:B------:R-:W-:Y:S01]  /*13b0*/  IMAD.MOV R13, RZ, RZ, -R10.reuse ;  /* 0x000000ffff0d7224 */ /* 0x100fe200078e0a0a */
[----:B------:R-:W-:-:S04]  /*13c0*/  PRMT R10, R9, 0x7610, R10 ;  /* 0x00007610090a7816 */ /* 0x000fc8000000000a */
[----:B------:R-:W-:-:S05]  /*13d0*/  PRMT R13, R13, 0x7710, RZ ;  /* 0x000077100d0d7816 */ /* 0x000fca00000000ff */
[----:B------:R-:W-:-:S05]  /*13e0*/  IMAD.IADD R10, R10, 0x1, R13 ;  /* 0x000000010a0a7824 */ /* 0x000fca00078e020d */
[----:B------:R-:W-:-:S05]  /*13f0*/  LOP3.LUT R13, R10, 0xffff, RZ, 0xc0, !PT ;  /* 0x0000ffff0a0d7812 */ /* 0x000fca00078ec0ff */
[----:B------:R-:W-:-:S07]  /*1400*/  IMAD.IADD R13, R13, 0x1, R6 ;  /* 0x000000010d0d7824 */ /* 0x000fce00078e0206 */
.L_x_8:
[----:B------:R-:W-:Y:S05]  /*1410*/  BSYNC.RECONVERGENT B0 ;  /* 0x0000000000007941 */ /* 0x000fea0003800200 */
.L_x_5:
[----:B------:R-:W-:Y:S05]  /*1420*/  BRA.U UP0, `(.L_x_9) ;  /* 0xffffffed00f07547 */ /* 0x000fea000b83ffff */
.L_x_2:
[----:B------:R-:W1:Y:S01]  /*1430*/  S2R R6, SR_TID.Y ;  /* 0x0000000000067919 */ /* 0x000e620000002200 */
[----:B------:R-:W2:Y:S01]  /*1440*/  LDCU UR4, c[0x0][0x3a0] ;  /* 0x00007400ff0477ac */ /* 0x000ea20008000800 */
[----:B------:R-:W3:Y:S01]  /*1450*/  S2UR UR5, SR_CgaCtaId ;  /* 0x00000000000579c3 */ /* 0x000ee20000008800 */
[----:B------:R-:W-:Y:S01]  /*1460*/  BSSY.RECONVERGENT B0, `(.L_x_10) ;  /* 0x00000cc000007945 */ /* 0x000fe20003800200 */
[----:B------:R-:W4:Y:S01]  /*1470*/  S2R R8, SR_TID.X ;  /* 0x0000000000087919 */ /* 0x000f220000002100 */
[----:B--2---:R-:W-:-:S04]  /*1480*/  ULEA.HI UR4, UR4, UR4, URZ, 0x1 ;  /* 0x0000000404047291 */ /* 0x004fc8000f8f08ff */
[----:B------:R-:W-:-:S06]  /*1490*/  USHF.R.S32.HI UR4, URZ, 0x1, UR4 ;  /* 0x00000001ff047899 */ /* 0x000fcc0008011404 */
[----:B-1----:R-:W-:Y:S01]  /*14a0*/  IMAD R7, R6, UR4, RZ ;  /* 0x0000000406077c24 */ /* 0x002fe2000f8e02ff */
[----:B------:R-:W-:Y:S01]  /*14b0*/  UMOV UR4, 0x400 ;  /* 0x0000040000047882 */ /* 0x000fe20000000000 */
[----:B------:R-:W-:Y:S01]  /*14c0*/  IADD3 R6, PT, PT, R11, -UR6, R6 ;  /* 0x800000060b067c10 */ /* 0x000fe2000fffe006 */
[----:B------:R-:W-:Y:S01]  /*14d0*/  UIADD3 UR13, UPT, UPT, UR4, 0x1000, URZ ;  /* 0x00001000040d7890 */ /* 0x000fe2000fffe0ff */
[--C-:B----4-:R-:W-:Y:S01]  /*14e0*/  IMAD R9, R7, 0x2, R8.reuse ;  /* 0x0000000207097824 */ /* 0x110fe200078e0208 */
[----:B---3--:R-:W-:Y:S01]  /*14f0*/  ULEA UR4, UR5, UR4, 0x18 ;  /* 0x0000000405047291 */ /* 0x008fe2000f8ec0ff */
[----:B------:R-:W-:Y:S01]  /*1500*/  IADD3 R7, PT, PT, R3, -UR7, R8 ;  /* 0x8000000703077c10 */ /* 0x000fe2000fffe008 */
[----:B------:R-:W-:Y:S01]  /*1510*/  ULEA UR13, UR5, UR13, 0x18 ;  /* 0x0000000d050d7291 */ /* 0x000fe2000f8ec0ff */
[----:B------:R-:W-:-:S03]  /*1520*/  IMAD.SHL.U32 R10, R9, 0x2, RZ ;  /* 0x00000002090a7824 */ /* 0x000fc600078e00ff */
[----:B------:R-:W-:Y:S02]  /*1530*/  LEA R8, R9, UR4, 0x2 ;  /* 0x0000000409087c11 */ /* 0x000fe4000f8e10ff */
[----:B------:R-:W-:-:S03]  /*1540*/  LEA R10, R10, UR13, 0x2 ;  /* 0x0000000d0a0a7c11 */ /* 0x000fc6000f8e10ff */
[----:B------:R1:W-:Y:S04]  /*1550*/  STS [R8], R13 ;  /* 0x0000000d08007388 */ /* 0x0003e80000000800 */
[----:B------:R1:W-:Y:S01]  /*1560*/  STS.64 [R10], R6 ;  /* 0x000000060a007388 */ /* 0x0003e20000000a00 */
[----:B------:R-:W-:Y:S06]  /*1570*/  BAR.SYNC.DEFER_BLOCKING 0x0 ;  /* 0x0000000000007b1d */ /* 0x000fec0000010000 */
[----:B------:R-:W-:Y:S05]  /*1580*/  @P0 BRA `(.L_x_11) ;  /* 0x0000000800e40947 */ /* 0x000fea0003800000 */
[----:B------:R-:W-:Y:S01]  /*1590*/  UISETP.GT.AND UP0, UPT, UR8, URZ, UPT ;  /* 0x000000ff0800728c */ /* 0x000fe2000bf04270 */
[----:B------:R-:W-:-:S08]  /*15a0*/  UMOV UR4, URZ ;  /* 0x000000ff00047c82 */ /* 0x000fd00008000000 */
[----:B------:R-:W-:Y:S05]  /*15b0*/  BRA.U !UP0, `(.L_x_12) ;  /* 0x00000009086c7547 */ /* 0x000fea000b800000 */
[----:B------:R-:W-:Y:S02]  /*15c0*/  UIADD3 UR5, UPT, UPT, UR8, -UR4, URZ ;  /* 0x8000000408057290 */ /* 0x000fe4000fffe0ff */
[----:B------:R-:W-:Y:S02]  /*15d0*/  UPLOP3.LUT UP0, UPT, UPT, UPT, UPT, 0x80, 0x8 ;  /* 0x000000000008789c */ /* 0x000fe40003f0f070 */
[----:B------:R-:W-:-:S09]  /*15e0*/  UISETP.GT.AND UP2, UPT, UR5, 0xc, UPT ;  /* 0x0000000c0500788c */ /* 0x000fd2000bf44270 */
[----:B------:R-:W-:Y:S05]  /*15f0*/  BRA.U !UP2, `(.L_x_13) ;  /* 0x000000050a8c7547 */ /* 0x000fea000b800000 */
[----:B------:R-:W2:Y:S01]  /*1600*/  S2UR UR13, SR_CgaCtaId ;  /* 0x00000000000d79c3 */ /* 0x000ea20000008800 */
[----:B------:R-:W-:Y:S01]  /*1610*/  UMOV UR5, 0x400 ;  /* 0x0000040000057882 */ /* 0x000fe20000000000 */
[----:B------:R-:W-:Y:S01]  /*1620*/  UMOV UR15, 0x400 ;  /* 0x00000400000f7882 */ /* 0x000fe20000000000 */
[----:B------:R-:W-:Y:S02]  /*1630*/  UIADD3 UR23, UPT, UPT, UR8, -0xc, URZ ;  /* 0xfffffff408177890 */ /* 0x000fe4000fffe0ff */
[----:B------:R-:W-:Y:S02]  /*1640*/  UIADD3 UR19, UPT, UPT, UR15, 0x1000, URZ ;  /* 0x000010000f137890 */ /* 0x000fe4000fffe0ff */
[----:B------:R-:W-:Y:S01]  /*1650*/  UPLOP3.LUT UP0, UPT, UPT, UPT, UPT, 0x40, 0x4 ;  /* 0x000000000004789c */ /* 0x000fe20003f0e870 */
[----:B------:R-:W3:Y:S01]  /*1660*/  S2UR UR18, SR_CgaCtaId ;  /* 0x00000000001279c3 */ /* 0x000ee20000008800 */
[----:B--2---:R-:W-:Y:S02]  /*1670*/  ULEA UR14, UR13, UR5, 0x18 ;  /* 0x000000050d0e7291 */ /* 0x004fe4000f8ec0ff */
[----:B------:R-:W-:-:S04]  /*1680*/  UIADD3 UR5, UPT, UPT, UR5, 0x1000, URZ ;  /* 0x0000100005057890 */ /* 0x000fc8000fffe0ff */
[----:B------:R-:W-:Y:S02]  /*1690*/  ULEA UR13, UR13, UR5, 0x18 ;  /* 0x000000050d0d7291 */ /* 0x000fe4000f8ec0ff */
[----:B---3--:R-:W-:Y:S02]  /*16a0*/  ULEA UR15, UR18, UR15, 0x18 ;  /* 0x0000000f120f7291 */ /* 0x008fe4000f8ec0ff */
[----:B------:R-:W-:-:S12]  /*16b0*/  ULEA UR19, UR18, UR19, 0x18 ;  /* 0x0000001312137291 */ /* 0x000fd8000f8ec0ff */
.L_x_14:
[----:B------:R-:W-:Y:S02]  /*16c0*/  ULEA UR18, UR4, UR14, 0x2 ;  /* 0x0000000e04127291 */ /* 0x000fe4000f8e10ff */
[----:B------:R-:W-:Y:S01]  /*16d0*/  ULEA UR5, UR4, UR13, 0x3 ;  /* 0x0000000d04057291 */ /* 0x000fe2000f8e18ff */
[----:B------:R-:W-:-:S06]  /*16e0*/  UMOV UR14, UR15 ;  /* 0x0000000f000e7c82 */ /* 0x000fcc0008000000 */
[----:B-1----:R-:W1:Y:S04]  /*16f0*/  LDS.128 R12, [UR18] ;  /* 0x00000012ff0c7984 */ /* 0x002e680008000c00 */
[----:B------:R-:W2:Y:S01]  /*1700*/  LDS R7, [UR18+0x10] ;  /* 0x00001012ff077984 */ /* 0x000ea20008000800 */
[----:B-1----:R-:W-:Y:S02]  /*1710*/  ISETP.NE.AND P1, PT, R12, -0x1, PT ;  /* 0xffffffff0c00780c */ /* 0x002fe40003f25270 */
[----:B------:R-:W-:Y:S02]  /*1720*/  ISETP.NE.AND P2, PT, R13, -0x1, PT ;  /* 0xffffffff0d00780c */ /* 0x000fe40003f45270 */
[----:B------:R-:W-:-:S13]  /*1730*/  ISETP.LE.OR P1, PT, R0, R12, !P1 ;  /* 0x0000000c0000720c */ /* 0x000fda0004f23670 */
[----:B------:R-:W-:Y:S01]  /*1740*/  @!P1 IMAD.MOV.U32 R0, RZ, RZ, R12 ;  /* 0x000000ffff009224 */ /* 0x000fe200078e000c */
[----:B---34-:R-:W-:Y:S04]  /*1750*/  @!P1 LDS.64 R4, [UR5] ;  /* 0x00000005ff049984 */ /* 0x018fe80008000a00 */
[----:B------:R-:W-:Y:S02]  /*1760*/  ISETP.LE.OR P1, PT, R0, R13, !P2 ;  /* 0x0000000d0000720c */ /* 0x000fe40005723670 */
[----:B------:R-:W-:-:S11]  /*1770*/  ISETP.NE.AND P2, PT, R14, -0x1, PT ;  /* 0xffffffff0e00780c */ /* 0x000fd60003f45270 */
[----:B------:R-:W-:Y:S01]  /*1780*/  @!P1 IMAD.MOV.U32 R0, RZ, RZ, R13 ;  /* 0x000000ffff009224 */ /* 0x000fe200078e000d */
[----:B------:R-:W-:Y:S04]  /*1790*/  @!P1 LDS.64 R4, [UR5+0x8] ;  /* 0x00000805ff049984 */ /* 0x000fe80008000a00 */
[----:B------:R-:W-:-:S13]  /*17a0*/  ISETP.LE.OR P1, PT, R0, R14, !P2 ;  /* 0x0000000e0000720c */ /* 0x000fda0005723670 */
[----:B------:R-:W-:Y:S01]  /*17b0*/  @!P1 LDS.64 R4, [UR5+0x10] ;  /* 0x00001005ff049984 */ /* 0x000fe20008000a00 */
[----:B------:R-:W-:Y:S01]  /*17c0*/  @!P1 IMAD.MOV.U32 R0, RZ, RZ, R14 ;  /* 0x000000ffff009224 */ /* 0x000fe200078e000e */
[----:B------:R-:W-:-:S04]  /*17d0*/  ISETP.NE.AND P1, PT, R15, -0x1, PT ;  /* 0xffffffff0f00780c */ /* 0x000fc80003f25270 */
[----:B------:R-:W-:-:S13]  /*17e0*/  ISETP.LE.OR P1, PT, R0, R15, !P1 ;  /* 0x0000000f0000720c */ /* 0x000fda0004f23670 */
[----:B------:R-:W-:Y:S01]  /*17f0*/  @!P1 LDS.64 R4, [UR5+0x18] ;  /* 0x00001805ff049984 */ /* 0x000fe20008000a00 */
[----:B------:R-:W-:Y:S01]  /*1800*/  UIADD3 UR5, UPT, UPT, UR4, 0x4, URZ ;  /* 0x0000000404057890 */ /* 0x000fe2000fffe0ff */
[----:B------:R-:W-:Y:S01]  /*1810*/  @!P1 IMAD.MOV.U32 R0, RZ, RZ, R15 ;  /* 0x000000ffff009224 */ /* 0x000fe200078e000f */
[----:B--2---:R-:W-:Y:S02]  /*1820*/  ISETP.NE.AND P1, PT, R7, -0x1, PT ;  /* 0xffffffff0700780c */ /* 0x004fe40003f25270 */
[----:B------:R-:W-:Y:S02]  /*1830*/  ULEA UR13, UR5, UR14, 0x2 ;  /* 0x0000000e050d7291 */ /* 0x000fe4000f8e10ff */
[----:B------:R-:W-:-:S07]  /*1840*/  ISETP.LE.OR P1, PT, R0, R7, !P1 ;  /* 0x000000070000720c */ /* 0x000fce0004f23670 */
[----:B------:R-:W1:Y:S01]  /*1850*/  LDS.128 R12, [UR13] ;  /* 0x0000000dff0c7984 */ /* 0x000e620008000c00 */
[----:B------:R-:W-:Y:S02]  /*1860*/  UMOV UR13, UR19 ;  /* 0x00000013000d7c82 */ /* 0x000fe40008000000 */
[----:B------:R-:W-:-:S03]  /*1870*/  ULEA UR5, UR5, UR13, 0x3 ;  /* 0x0000000d05057291 */ /* 0x000fc6000f8e18ff */
[----:B------:R-:W-:Y:S02]  /*1880*/  @!P1 IMAD.MOV.U32 R0, RZ, RZ, R7 ;  /* 0x000000ffff009224 */ /* 0x000fe400078e0007 */
[----:B------:R-:W2:Y:S04]  /*1890*/  LDS R7, [UR18+0x20] ;  /* 0x00002012ff077984 */ /* 0x000ea80008000800 */
[----:B------:R-:W-:Y:S01]  /*18a0*/  @!P1 LDS.64 R4, [UR5] ;  /* 0x00000005ff049984 */ /* 0x000fe20008000a00 */
[----:B-1----:R-:W-:-:S04]  /*18b0*/  ISETP.NE.AND P2, PT, R13, -0x1, PT ;  /* 0xffffffff0d00780c */ /* 0x002fc80003f45270 */
        /* <DEDUP_REMOVED lines=14> */
[----:B------:R-:W-:Y:S01]  /*19a0*/  ISETP.LE.OR P1, PT, R0, R7, !P1 ;  /* 0x000000070000720c */ /* 0x000fe20004f23670 */
[----:B------:R-:W-:-:S06]  /*19b0*/  ULEA UR5, UR5, UR13, 0x3 ;  /* 0x0000000d05057291 */ /* 0x000fcc000f8e18ff */
[----:B------:R-:W1:Y:S06]  /*19c0*/  LDS.128 R12, [UR24] ;  /* 0x00000018ff0c7984 */ /* 0x000e6c0008000c00 */
[----:B------:R-:W-:Y:S01]  /*19d0*/  @!P1 IMAD.MOV.U32 R0, RZ, RZ, R7 ;  /* 0x000000ffff009224 */ /* 0x000fe200078e0007 */
[----:B------:R-:W-:Y:S04]  /*19e0*/  @!P1 LDS.64 R4, [UR5] ;  /* 0x00000005ff049984 */ /* 0x000fe80008000a00 */
[----:B------:R-:W2:Y:S01]  /*19f0*/  LDS R7, [UR18+0x30] ;  /* 0x00003012ff077984 */ /* 0x000ea20008000800 */
        /* <DEDUP_REMOVED lines=13> */
[----:B--2---:R-:W-:Y:S01]  /*1ad0*/  ISETP.NE.AND P1, PT, R7, -0x1, PT ;  /* 0xffffffff0700780c */ /* 0x004fe20003f25270 */
[----:B------:R-:W-:Y:S02]  /*1ae0*/  UIADD3 UR4, UPT, UPT, UR4, 0x10, URZ ;  /* 0x0000001004047890 */ /* 0x000fe4000fffe0ff */
[----:B------:R-:W-:Y:S01]  /*1af0*/  ULEA UR18, UR5, UR14, 0x2 ;  /* 0x0000000e05127291 */ /* 0x000fe2000f8e10ff */
[----:B------:R-:W-:Y:S01]  /*1b00*/  ISETP.LE.OR P1, PT, R0, R7, !P1 ;  /* 0x000000070000720c */ /* 0x000fe20004f23670 */
[----:B------:R-:W-:Y:S02]  /*1b10*/  ULEA UR5, UR5, UR13, 0x3 ;  /* 0x0000000d05057291 */ /* 0x000fe4000f8e18ff */
[----:B------:R-:W-:-:S05]  /*1b20*/  UISETP.GE.AND UP2, UPT, UR4, UR23, UPT ;  /* 0x000000170400728c */ /* 0x000fca000bf46270 */
[----:B------:R-:W1:Y:S05]  /*1b30*/  LDS.128 R12, [UR18] ;  /* 0x00000012ff0c7984 */ /* 0x000e6a0008000c00 */
[----:B------:R-:W-:Y:S01]  /*1b40*/  @!P1 IMAD.MOV.U32 R0, RZ, RZ, R7 ;  /* 0x000000ffff009224 */ /* 0x000fe200078e0007 */
[----:B------:R-:W2:Y:S01]  /*1b50*/  @!P1 LDS.64 R4, [UR5] ;  /* 0x00000005ff049984 */ /* 0x000ea20008000a00 */
[----:B-1----:R-:W-:-:S04]  /*1b60*/  ISETP.NE.AND P2, PT, R13, -0x1, PT ;  /* 0xffffffff0d00780c */ /* 0x002fc80003f45270 */
[----:B------:R-:W-:Y:S02]  /*1b70*/  ISETP.LE.OR P1, PT, R0, R13, !P2 ;  /* 0x0000000d0000720c */ /* 0x000fe40005723670 */
[----:B------:R-:W-:-:S11]  /*1b80*/  ISETP.NE.AND P2, PT, R14, -0x1, PT ;  /* 0xffffffff0e00780c */ /* 0x000fd60003f45270 */
[----:B------:R-:W-:Y:S01]  /*1b90*/  @!P1 IMAD.MOV.U32 R0, RZ, RZ, R13 ;  /* 0x000000ffff009224 */ /* 0x000fe200078e000d */
[----:B------:R-:W3:Y:S04]  /*1ba0*/  @!P1 LDS.64 R4, [UR5+0x8] ;  /* 0x00000805ff049984 */ /* 0x000ee80008000a00 */
[----:B------:R-:W-:Y:S02]  /*1bb0*/  ISETP.LE.OR P1, PT, R0, R14, !P2 ;  /* 0x0000000e0000720c */ /* 0x000fe40005723670 */
[----:B------:R-:W-:-:S11]  /*1bc0*/  ISETP.NE.AND P2, PT, R15, -0x1, PT ;  /* 0xffffffff0f00780c */ /* 0x000fd60003f45270 */
[----:B------:R-:W-:Y:S01]  /*1bd0*/  @!P1 IMAD.MOV.U32 R0, RZ, RZ, R14 ;  /* 0x000000ffff009224 */ /* 0x000fe200078e000e */
[----:B------:R-:W4:Y:S04]  /*1be0*/  @!P1 LDS.64 R4, [UR5+0x10] ;  /* 0x00001005ff049984 */ /* 0x000f280008000a00 */
[----:B------:R-:W-:-:S13]  /*1bf0*/  ISETP.LE.OR P1, PT, R0, R15, !P2 ;  /* 0x0000000f0000720c */ /* 0x000fda0005723670 */
[----:B------:R-:W1:Y:S01]  /*1c00*/  @!P1 LDS.64 R4, [UR5+0x18] ;  /* 0x00001805ff049984 */ /* 0x000e620008000a00 */
[----:B------:R-:W-:Y:S01]  /*1c10*/  @!P1 IMAD.MOV.U32 R0, RZ, RZ, R15 ;  /* 0x000000ffff009224 */ /* 0x000fe200078e000f */
[----:B--2---:R-:W-:Y:S06]  /*1c20*/  BRA.U !UP2, `(.L_x_14) ;  /* 0xfffffff90aa47547 */ /* 0x004fec000b83ffff */
.L_x_13:
[----:B------:R-:W-:-:S04]  /*1c30*/  UIADD3 UR5, UPT, UPT, UR8, -UR4, URZ ;  /* 0x8000000408057290 */ /* 0x000fc8000fffe0ff */
[----:B------:R-:W-:-:S09]  /*1c40*/  UISETP.GT.AND UP2, UPT, UR5, 0x4, UPT ;  /* 0x000000040500788c */ /* 0x000fd2000bf44270 */
[----:B------:R-:W-:Y:S05]  /*1c50*/  BRA.U !UP2, `(.L_x_15) ;  /* 0x000000010abc7547 */ /* 0x000fea000b800000 */
[----:B------:R-:W2:Y:S01]  /*1c60*/  S2UR UR13, SR_CgaCtaId ;  /* 0x00000000000d79c3 */ /* 0x000ea20000008800 */
[----:B------:R-:W-:Y:S01]  /*1c70*/  UMOV UR5, 0x400 ;  /* 0x0000040000057882 */ /* 0x000fe20000000000 */
[----:B------:R-:W-:Y:S02]  /*1c80*/  UPLOP3.LUT UP0, UPT, UPT, UPT, UPT, 0x40, 0x4 ;  /* 0x000000000004789c */ /* 0x000fe40003f0e870 */
[----:B--2---:R-:W-:Y:S02]  /*1c90*/  ULEA UR14, UR13, UR5, 0x18 ;  /* 0x000000050d0e7291 */ /* 0x004fe4000f8ec0ff */
[----:B------:R-:W-:Y:S02]  /*1ca0*/  UIADD3 UR5, UPT, UPT, UR5, 0x1000, URZ ;  /* 0x0000100005057890 */ /* 0x000fe4000fffe0ff */
[----:B------:R-:W-:Y:S02]  /*1cb0*/  ULEA UR15, UR4, UR14, 0x2 ;  /* 0x0000000e040f7291 */ /* 0x000fe4000f8e10ff */
[----:B------:R-:W-:-:S04]  /*1cc0*/  ULEA UR13, UR13, UR5, 0x18 ;  /* 0x000000050d0d7291 */ /* 0x000fc8000f8ec0ff */
[----:B------:R-:W-:Y:S02]  /*1cd0*/  ULEA UR5, UR4, UR13, 0x3 ;  /* 0x0000000d04057291 */ /* 0x000fe4000f8e18ff */
[----:B------:R-:W-:Y:S01]  /*1ce0*/  UIADD3 UR4, UPT, UPT, UR4, 0x4, URZ ;  /* 0x0000000404047890 */ /* 0x000fe2000fffe0ff */
[----:B-1----:R-:W1:Y:S04]  /*1cf0*/  LDS.128 R12, [UR15] ;  /* 0x0000000fff0c7984 */ /* 0x002e680008000c00 */
[----:B------:R-:W2:Y:S01]  /*1d00*/  LDS R7, [UR15+0x10] ;  /* 0x0000100fff077984 */ /* 0x000ea20008000800 */
[----:B-1----:R-:W-:Y:S02]  /*1d10*/  ISETP.NE.AND P1, PT, R12, -0x1, PT ;  /* 0xffffffff0c00780c */ /* 0x002fe40003f25270 */
[----:B------:R-:W-:-:S02]  /*1d20*/  ISETP.NE.AND P2, PT, R13, -0x1, PT ;  /* 0xffffffff0d00780c */ /* 0x000fc40003f45270 */
        /* <DEDUP_REMOVED lines=13> */
[----:B------:R-:W-:Y:S01]  /*1e00*/  ULEA UR5, UR4, UR14, 0x2 ;  /* 0x0000000e04057291 */ /* 0x000fe2000f8e10ff */
[----:B------:R-:W-:Y:S01]  /*1e10*/  @!P1 IMAD.MOV.U32 R0, RZ, RZ, R15 ;  /* 0x000000ffff009224 */ /* 0x000fe200078e000f */
[----:B--2---:R-:W-:-:S04]  /*1e20*/  ISETP.NE.AND P1, PT, R7, -0x1, PT ;  /* 0xffffffff0700780c */ /* 0x004fc80003f25270 */
[----:B------:R-:W-:-:S03]  /*1e30*/  ISETP.LE.OR P1, PT, R0, R7, !P1 ;  /* 0x000000070000720c */ /* 0x000fc60004f23670 */
[----:B------:R-:W1:Y:S01]  /*1e40*/  LDS.128 R12, [UR5] ;  /* 0x00000005ff0c7984 */ /* 0x000e620008000c00 */
[----:B------:R-:W-:Y:S02]  /*1e50*/  ULEA UR5, UR4, UR13, 0x3 ;  /* 0x0000000d04057291 */ /* 0x000fe4000f8e18ff */
[----:B------:R-:W-:-:S07]  /*1e60*/  UIADD3 UR4, UPT, UPT, UR4, 0x4, URZ ;  /* 0x0000000404047890 */ /* 0x000fce000fffe0ff */
[----:B------:R-:W-:Y:S01]  /*1e70*/  @!P1 IMAD.MOV.U32 R0, RZ, RZ, R7 ;  /* 0x000000ffff009224 */ /* 0x000fe200078e0007 */
[----:B------:R-:W2:Y:S01]  /*1e80*/  @!P1 LDS.64 R4, [UR5] ;  /* 0x00000005ff049984 */ /* 0x000ea20008000a00 */
[----:B-1----:R-:W-:-:S04]  /*1e90*/  ISETP.NE.AND P2, PT, R13, -0x1, PT ;  /* 0xffffffff0d00780c */ /* 0x002fc80003f45270 */
[----:B------:R-:W-:Y:S02]  /*1ea0*/  ISETP.LE.OR P1, PT, R0, R13, !P2 ;  /* 0x0000000d0000720c */ /* 0x000fe40005723670 */
[----:B------:R-:W-:-:S11]  /*1eb0*/  ISETP.NE.AND P2, PT, R14, -0x1, PT ;  /* 0xffffffff0e00780c */ /* 0x000fd60003f45270 */
[----:B------:R-:W-:Y:S01]  /*1ec0*/  @!P1 IMAD.MOV.U32 R0, RZ, RZ, R13 ;  /* 0x000000ffff009224 */ /* 0x000fe200078e000d */
[----:B------:R-:W1:Y:S04]  /*1ed0*/  @!P1 LDS.64 R4, [UR5+0x8] ;  /* 0x00000805ff049984 */ /* 0x000e680008000a00 */
[----:B------:R-:W-:Y:S02]  /*1ee0*/  ISETP.LE.OR P1, PT, R0, R14, !P2 ;  /* 0x0000000e0000720c */ /* 0x000fe40005723670 */
[----:B------:R-:W-:-:S11]  /*1ef0*/  ISETP.NE.AND P2, PT, R15, -0x1, PT ;  /* 0xffffffff0f00780c */ /* 0x000fd60003f45270 */
[----:B------:R-:W-:Y:S01]  /*1f00*/  @!P1 IMAD.MOV.U32 R0, RZ, RZ, R14 ;  /* 0x000000ffff009224 */ /* 0x000fe200078e000e */
[----:B------:R-:W3:Y:S04]  /*1f10*/  @!P1 LDS.64 R4, [UR5+0x10] ;  /* 0x00001005ff049984 */ /* 0x000ee80008000a00 */
[----:B------:R-:W-:-:S13]  /*1f20*/  ISETP.LE.OR P1, PT, R0, R15, !P2 ;  /* 0x0000000f0000720c */ /* 0x000fda0005723670 */
[----:B------:R-:W4:Y:S01]  /*1f30*/  @!P1 LDS.64 R4, [UR5+0x18] ;  /* 0x00001805ff049984 */ /* 0x000f220008000a00 */
[----:B--2---:R-:W-:-:S07]  /*1f40*/  @!P1 IMAD.MOV.U32 R0, RZ, RZ, R15 ;  /* 0x000000ffff009224 */ /* 0x004fce00078e000f */
.L_x_15:
[----:B------:R-:W-:-:S09]  /*1f50*/  UISETP.NE.OR UP0, UPT, UR4, UR8, UP0 ;  /* 0x000000080400728c */ /* 0x000fd20008705670 */
[----:B------:R-:W-:Y:S05]  /*1f60*/  BRA.U !UP0, `(.L_x_11) ;  /* 0x00000001086c7547 */ /* 0x000fea000b800000 */
.L_x_12:
[----:B------:R-:W2:Y:S01]  /*1f70*/  S2UR UR13, SR_CgaCtaId ;  /* 0x00000000000d79c3 */ /* 0x000ea20000008800 */
[----:B------:R-:W-:Y:S02]  /*1f80*/  UMOV UR5, 0x400 ;  /* 0x0000040000057882 */ /* 0x000fe40000000000 */
[----:B------:R-:W-:Y:S02]  /*1f90*/  UIADD3 UR14, UPT, UPT, UR5, 0x1000, URZ ;  /* 0x00001000050e7890 */ /* 0x000fe4000fffe0ff */
[----:B--2---:R-:W-:Y:S02]  /*1fa0*/  ULEA UR5, UR13, UR5, 0x18 ;  /* 0x000000050d057291 */ /* 0x004fe4000f8ec0ff */
[----:B------:R-:W-:-:S12]  /*1fb0*/  ULEA UR14, UR13, UR14, 0x18 ;  /* 0x0000000e0d0e7291 */ /* 0x000fd8000f8ec0ff */
.L_x_16:
[----:B------:R-:W-:-:S09]  /*1fc0*/  ULEA UR13, UR4, UR5, 0x2 ;  /* 0x00000005040d7291 */ /* 0x000fd2000f8e10ff */
[----:B-1----:R-:W1:Y:S01]  /*1fd0*/  LDS.128 R12, [UR13] ;  /* 0x0000000dff0c7984 */ /* 0x002e620008000c00 */
[----:B------:R-:W-:Y:S02]  /*1fe0*/  ULEA UR13, UR4, UR14, 0x3 ;  /* 0x0000000e040d7291 */ /* 0x000fe4000f8e18ff */
[----:B------:R-:W-:-:S04]  /*1ff0*/  UIADD3 UR4, UPT, UPT, UR4, 0x4, URZ ;  /* 0x0000000404047890 */ /* 0x000fc8000fffe0ff */
[----:B------:R-:W-:Y:S01]  /*2000*/  UISETP.NE.AND UP0, UPT, UR4, UR8, UPT ;  /* 0x000000080400728c */ /* 0x000fe2000bf05270 */
[----:B-1----:R-:W-:Y:S02]  /*2010*/  ISETP.NE.AND P1, PT, R12, -0x1, PT ;  /* 0xffffffff0c00780c */ /* 0x002fe40003f25270 */
[----:B------:R-:W-:Y:S02]  /*2020*/  ISETP.NE.AND P2, PT, R13, -0x1, PT ;  /* 0xffffffff0d00780c */ /* 0x000fe40003f45270 */
[----:B------:R-:W-:-:S13]  /*2030*/  ISETP.LE.OR P1, PT, R0, R12, !P1 ;  /* 0x0000000c0000720c */ /* 0x000fda0004f23670 */
[----:B------:R-:W-:Y:S01]  /*2040*/  @!P1 IMAD.MOV.U32 R0, RZ, RZ, R12 ;  /* 0x000000ffff009224 */ /* 0x000fe200078e000c */
[----:B---34-:R-:W2:Y:S04]  /*2050*/  @!P1 LDS.64 R4, [UR13] ;  /* 0x0000000dff049984 */ /* 0x018ea80008000a00 */
        /* <DEDUP_REMOVED lines=10> */
[----:B------:R-:W-:Y:S01]  /*2100*/  @!P1 IMAD.MOV.U32 R0, RZ, RZ, R15 ;  /* 0x000000ffff009224 */ /* 0x000fe200078e000f */
[----:B--2---:R-:W-:Y:S06]  /*2110*/  BRA.U UP0, `(.L_x_16) ;  /* 0xfffffffd00a87547 */ /* 0x004fec000b83ffff */
.L_x_11:
[----:B------:R-:W-:Y:S05]  /*2120*/  BSYNC.RECONVERGENT B0 ;  /* 0x0000000000007941 */ /* 0x000fea0003800200 */
.L_x_10:
[----:B-1----:R-:W1:Y:S02]  /*2130*/  LDC.64 R6, c[0x0][0x3a0] ;  /* 0x0000e800ff067b82 */ /* 0x002e640000000a00 */
[----:B-1----:R-:W-:Y:S02]  /*2140*/  IMAD.IADD R3, R3, 0x1, R6 ;  /* 0x0000000103037824 */ /* 0x002fe400078e0206 */
[----:B------:R-:W-:-:S04]  /*2150*/  VIADD R6, R7, UR7 ;  /* 0x0000000707067c36 */ /* 0x000fc80008000000 */
[----:B------:R-:W-:Y:S01]  /*2160*/  BAR.SYNC.DEFER_BLOCKING 0x0 ;  /* 0x0000000000007b1d */ /* 0x000fe20000010000 */
[----:B------:R-:W-:-:S13]  /*2170*/  ISETP.GE.AND P1, PT, R3, R6, PT ;  /* 0x000000060300720c */ /* 0x000fda0003f26270 */
[----:B------:R-:W-:Y:S05]  /*2180*/  @!P1 BRA `(.L_x_17) ;  /* 0xffffffe0004c9947 */ /* 0x000fea000383ffff */
.L_x_1:
[----:B0-----:R-:W0:Y:S01]  /*2190*/  LDC R2, c[0x0][0x3a0] ;  /* 0x0000e800ff027b82 */ /* 0x001e220000000800 */
[----:B------:R-:W1:Y:S02]  /*21a0*/  LDCU UR4, c[0x0][0x3a4] ;  /* 0x00007480ff0477ac */ /* 0x000e640008000800 */
[----:B-1----:R-:W-:Y:S01]  /*21b0*/  UIADD3 UR4, UPT, UPT, UR6, UR4, URZ ;  /* 0x0000000406047290 */ /* 0x002fe2000fffe0ff */
[----:B0-----:R-:W-:-:S05]  /*21c0*/  IMAD.IADD R11, R11, 0x1, R2 ;  /* 0x000000010b0b7824 */ /* 0x001fca00078e0202 */
[----:B------:R-:W-:-:S13]  /*21d0*/  ISETP.GE.AND P1, PT, R11, UR4, PT ;  /* 0x000000040b007c0c */ /* 0x000fda000bf26270 */
[----:B------:R-:W-:Y:S05]  /*21e0*/  @!P1 BRA `(.L_x_18) ;  /* 0xffffffe000189947 */ /* 0x000fea000383ffff */
.L_x_0:
[----:B------:R-:W0:Y:S01]  /*21f0*/  S2R R0, SR_TID.X ;  /* 0x0000000000007919 */ /* 0x000e220000002100 */
[----:B------:R-:W0:Y:S02]  /*2200*/  S2R R3, SR_TID.Y ;  /* 0x0000000000037919 */ /* 0x000e240000002200 */
[----:B0-----:R-:W-:-:S13]  /*2210*/  LOP3.LUT P0, RZ, R0, R3, RZ, 0xfc, !PT ;  /* 0x0000000300ff7212 */ /* 0x001fda000780fcff */
[----:B------:R-:W-:Y:S05]  /*2220*/  @P0 EXIT ;  /* 0x000000000000094d */ /* 0x000fea0003800000 */
[----:B------:R-:W0:Y:S01]  /*2230*/  LDCU UR8, c[0x0][0x370] ;  /* 0x00006e00ff0877ac */ /* 0x000e220008000800 */
[----:B------:R-:W-:Y:S02]  /*2240*/  IMAD.U32 R13, RZ, RZ, UR6 ;  /* 0x00000006ff0d7e24 */ /* 0x000fe4000f8e00ff */
[----:B------:R-:W-:Y:S01]  /*2250*/  IMAD.U32 R15, RZ, RZ, UR7 ;  /* 0x00000007ff0f7e24 */ /* 0x000fe2000f8e00ff */
[----:B------:R-:W1:Y:S01]  /*2260*/  LDCU.64 UR4, c[0x0][0x390] ;  /* 0x00007200ff0477ac */ /* 0x000e620008000a00 */
[----:B0-----:R-:W-:-:S04]  /*2270*/  UIMAD UR8, UR20, UR8, UR21 ;  /* 0x00000008140872a4 */ /* 0x001fc8000f8e0215 */
[----:B------:R-:W-:-:S04]  /*2280*/  USHF.L.U32 UR8, UR8, 0x2, URZ ;  /* 0x0000000208087899 */ /* 0x000fc800080006ff */
[----:B-1----:R-:W-:-:S06]  /*2290*/  UIMAD.WIDE.U32 UR4, UR8, 0x4, UR4 ;  /* 0x00000004080478a5 */ /* 0x002fcc000f8e0004 */
[----:B------:R-:W-:Y:S02]  /*22a0*/  IMAD.U32 R2, RZ, RZ, UR4 ;  /* 0x00000004ff027e24 */ /* 0x000fe4000f8e00ff */
[----:B------:R-:W-:Y:S02]  /*22b0*/  IMAD.U32 R3, RZ, RZ, UR5 ;  /* 0x00000005ff037e24 */ /* 0x000fe4000f8e00ff */
[----:B------:R-:W-:Y:S02]  /*22c0*/  IMAD.U32 R6, RZ, RZ, UR4 ;  /* 0x00000004ff067e24 */ /* 0x000fe4000f8e00ff */
[----:B------:R-:W-:Y:S01]  /*22d0*/  IMAD.U32 R7, RZ, RZ, UR5 ;  /* 0x00000005ff077e24 */ /* 0x000fe2000f8e00ff */
[----:B------:R-:W-:Y:S01]  /*22e0*/  STG.E desc[UR16][R2.64], R13 ;  /* 0x0000000d02007986 */ /* 0x000fe2000c101910 */
[----:B------:R-:W-:Y:S02]  /*22f0*/  IMAD.U32 R8, RZ, RZ, UR4 ;  /* 0x00000004ff087e24 */ /* 0x000fe4000f8e00ff */
[----:B------:R-:W-:Y:S01]  /*2300*/  IMAD.U32 R9, RZ, RZ, UR5 ;  /* 0x00000005ff097e24 */ /* 0x000fe2000f8e00ff */
[----:B------:R-:W-:Y:S01]  /*2310*/  STG.E desc[UR16][R6.64+0x4], R15 ;  /* 0x0000040f06007986 */ /* 0x000fe2000c101910 */
[----:B------:R-:W-:-:S02]  /*2320*/  IMAD.U32 R10, RZ, RZ, UR4 ;  /* 0x00000004ff0a7e24 */ /* 0x000fc4000f8e00ff */
[----:B------:R-:W-:Y:S01]  /*2330*/  IMAD.U32 R11, RZ, RZ, UR5 ;  /* 0x00000005ff0b7e24 */ /* 0x000fe2000f8e00ff */
[----:B---34-:R-:W-:Y:S04]  /*2340*/  STG.E desc[UR16][R8.64+0x8], R4 ;  /* 0x0000080408007986 */ /* 0x018fe8000c101910 */
[----:B------:R-:W-:Y:S01]  /*2350*/  STG.E desc[UR16][R10.64+0xc], R5 ;  /* 0x00000c050a007986 */ /* 0x000fe2000c101910 */
[----:B------:R-:W-:Y:S05]  /*2360*/  EXIT ;  /* 0x000000000000794d */ /* 0x000fea0003800000 */
.L_x_19:
[----:B------:R-:W-:-:S00]  /*2370*/  BRA `(.L_x_19) ;  /* 0xfffffffc00fc7947 */ /* 0x000fc0000383ffff */
[----:B------:R-:W-:-:S00]  /*2380*/  NOP ;  /* 0x0000000000007918 */ /* 0x000fc00000000000 */
[----:B------:R-:W-:-:S00]  /*2390*/  NOP ;  /* 0x0000000000007918 */ /* 0x000fc00000000000 */
[----:B------:R-:W-:-:S00]  /*23a0*/  NOP ;  /* 0x0000000000007918 */ /* 0x000fc00000000000 */
[----:B------:R-:W-:-:S00]  /*23b0*/  NOP ;  /* 0x0000000000007918 */ /* 0x000fc00000000000 */
[----:B------:R-:W-:-:S00]  /*23c0*/  NOP ;  /* 0x0000000000007918 */ /* 0x000fc00000000000 */
[----:B------:R-:W-:-:S00]  /*23d0*/  NOP ;  /* 0x0000000000007918 */ /* 0x000fc00000000000 */
[----:B------:R-:W-:-:S00]  /*23e0*/  NOP ;  /* 0x0000000000007918 */ /* 0x000fc00000000000 */
[----:B------:R-:W-:-:S00]  /*23f0*/  NOP ;  /* 0x0000000000007918 */ /* 0x000fc00000000000 */
.L_x_20:


//--------------------- .nv.shared._Z14block_matchingPhS_Piiiii --------------------------
	.section	.nv.shared._Z14block_matchingPhS_Piiiii,"aw",@nobits
	.sectionflags	@""
	.align	4
.nv.shared._Z14block_matchingPhS_Piiiii:
	.zero		13312


//--------------------- .nv.shared.reserved.0     --------------------------
	.section	.nv.shared.reserved.0,"aw",@nobits
	.weak		__nv_reservedSMEM_offset_0_alias
	.size		__nv_reservedSMEM_offset_0_alias, 0, 64
	.other		__nv_reservedSMEM_offset_0_alias,@"STO_CUDA_RESERVED_SHARED STV_DEFAULT"
__nv_reservedSMEM_offset_0_alias:
	.zero		0
	.zero		64


//--------------------- .nv.constant0._Z14block_matchingPhS_Piiiii --------------------------
	.section	.nv.constant0._Z14block_matchingPhS_Piiiii,"a",@progbits
	.sectionflags	@""
	.align	4
.nv.constant0._Z14block_matchingPhS_Piiiii:
	.zero		936


//--------------------- SYMBOLS --------------------------

	.type		.nv.reservedSmem.offset0,@object
	.size		.nv.reservedSmem.offset0,0x4
	.type		.nv.reservedSmem.cap,@object
	.size		.nv.reservedSmem.cap,0x4
